	.target	sm_103a

	.elftype	@"ET_EXEC"


//--------------------- .note.nv.tkinfo           --------------------------
	.section	.note.nv.tkinfo,"",@"SHT_NOTE"
	.sectionflags	@"SHF_NOTE_NV_TKINFO"
	.tkinfo
        /*0018*/ 	.word	0x00000002
        /*0030*/ 	.string	""
        /*0030*/ 	.string	"ptxas"
        /*0030*/ 	.string	"Cuda compilation tools, release 13.0, V13.0.88"
        /*0030*/ 	.string	"Build cuda_13.0.r13.0/compiler.36424714_0"
        /*0030*/ 	.string	"-arch sm_103a -m 64 "



//--------------------- .note.nv.cuinfo           --------------------------
	.section	.note.nv.cuinfo,"",@"SHT_NOTE"
	.sectionflags	@"SHF_NOTE_NV_CUINFO"
        /*0018*/ 	.short	0x0002
        /*001a*/ 	.short	0x0067
        /*001c*/ 	.short	0x0082
	.zero		2


//--------------------- .nv.info                  --------------------------
	.section	.nv.info,"",@"SHT_CUDA_INFO"
	.align	4


	//----- nvinfo : EIATTR_REGCOUNT
	.align		4
        /*0000*/ 	.byte	0x04, 0x2f
        /*0002*/ 	.short	(.L_50 - .L_49)
	.align		4
.L_49:
        /*0004*/ 	.word	index@(_ZN3cub18CUB_300001_SM_10306detail11EmptyKernelIvEEvv)
        /*0008*/ 	.word	0x00000004


	//----- nvinfo : EIATTR_FRAME_SIZE
	.align		4
.L_50:
        /*000c*/ 	.byte	0x04, 0x11
        /*000e*/ 	.short	(.L_52 - .L_51)
	.align		4
.L_51:
        /*0010*/ 	.word	index@(_ZN3cub18CUB_300001_SM_10306detail11EmptyKernelIvEEvv)
        /*0014*/ 	.word	0x00000000


	//----- nvinfo : EIATTR_REGCOUNT
	.align		4
.L_52:
        /*0018*/ 	.byte	0x04, 0x2f
        /*001a*/ 	.short	(.L_54 - .L_53)
	.align		4
.L_53:
        /*001c*/ 	.word	index@(_ZN17fastertransformer20accumulate_log_probsEPfPKfPKimmb)
        /*0020*/ 	.word	0x0000000f


	//----- nvinfo : EIATTR_FRAME_SIZE
	.align		4
.L_54:
        /*0024*/ 	.byte	0x04, 0x11
        /*0026*/ 	.short	(.L_56 - .L_55)
	.align		4
.L_55:
        /*0028*/ 	.word	index@(_ZN17fastertransformer20accumulate_log_probsEPfPKfPKimmb)
        /*002c*/ 	.word	0x00000000


	//----- nvinfo : EIATTR_REGCOUNT
	.align		4
.L_56:
        /*0030*/ 	.byte	0x04, 0x2f
        /*0032*/ 	.short	(.L_58 - .L_57)
	.align		4
.L_57:
        /*0034*/ 	.word	index@(_ZN17fastertransformer16log_probs_kernelIfEEvPfPKT_PKiS6_mmmmb)
        /*0038*/ 	.word	0x00000018


	//----- nvinfo : EIATTR_FRAME_SIZE
	.align		4
.L_58:
        /*003c*/ 	.byte	0x04, 0x11
        /*003e*/ 	.short	(.L_60 - .L_59)
	.align		4
.L_59:
        /*0040*/ 	.word	index@(_ZN17fastertransformer16log_probs_kernelIfEEvPfPKT_PKiS6_mmmmb)
        /*0044*/ 	.word	0x00000000


	//----- nvinfo : EIATTR_REGCOUNT
	.align		4
.L_60:
        /*0048*/ 	.byte	0x04, 0x2f
        /*004a*/ 	.short	(.L_62 - .L_61)
	.align		4
.L_61:
        /*004c*/ 	.word	index@(_ZN17fastertransformer16log_probs_kernelI6__halfEEvPfPKT_PKiS7_mmmmb)
        /*0050*/ 	.word	0x00000018


	//----- nvinfo : EIATTR_FRAME_SIZE
	.align		4
.L_62:
        /*0054*/ 	.byte	0x04, 0x11
        /*0056*/ 	.short	(.L_64 - .L_63)
	.align		4
.L_63:
        /*0058*/ 	.word	index@(_ZN17fastertransformer16log_probs_kernelI6__halfEEvPfPKT_PKiS7_mmmmb)
        /*005c*/ 	.word	0x00000000


	//----- nvinfo : EIATTR_MIN_STACK_SIZE
	.align		4
.L_64:
        /*0060*/ 	.byte	0x04, 0x12
        /*0062*/ 	.short	(.L_66 - .L_65)
	.align		4
.L_65:
        /*0064*/ 	.word	index@(_ZN17fastertransformer16log_probs_kernelI6__halfEEvPfPKT_PKiS7_mmmmb)
        /*0068*/ 	.word	0x00000000


	//----- nvinfo : EIATTR_MIN_STACK_SIZE
	.align		4
.L_66:
        /*006c*/ 	.byte	0x04, 0x12
        /*006e*/ 	.short	(.L_68 - .L_67)
	.align		4
.L_67:
        /*0070*/ 	.word	index@(_ZN17fastertransformer16log_probs_kernelIfEEvPfPKT_PKiS6_mmmmb)
        /*0074*/ 	.word	0x00000000


	//----- nvinfo : EIATTR_MIN_STACK_SIZE
	.align		4
.L_68:
        /*0078*/ 	.byte	0x04, 0x12
        /*007a*/ 	.short	(.L_70 - .L_69)
	.align		4
.L_69:
        /*007c*/ 	.word	index@(_ZN17fastertransformer20accumulate_log_probsEPfPKfPKimmb)
        /*0080*/ 	.word	0x00000000


	//----- nvinfo : EIATTR_MIN_STACK_SIZE
	.align		4
.L_70:
        /*0084*/ 	.byte	0x04, 0x12
        /*0086*/ 	.short	(.L_72 - .L_71)
	.align		4
.L_71:
        /*0088*/ 	.word	index@(_ZN3cub18CUB_300001_SM_10306detail11EmptyKernelIvEEvv)
        /*008c*/ 	.word	0x00000000
.L_72:


//--------------------- .nv.compat                --------------------------
	.section	.nv.compat,"",@"SHT_CUDA_COMPAT_INFO"
	.align	4
        /*0000*/ 	.byte	0x02, 0x09, 0x01, 0x00, 0x02, 0x02, 0x01, 0x00, 0x02, 0x05, 0x05, 0x00, 0x03, 0x07, 0x01, 0x01
        /*0010*/ 	.byte	0x02, 0x03, 0x00, 0x00, 0x02, 0x06, 0x01, 0x00, 0x04, 0x0b, 0x08, 0x00, 0x00, 0x00, 0x00, 0x00
        /*0020*/ 	.byte	0x00, 0x00, 0x00, 0x00


//--------------------- .nv.info._ZN17fastertransformer16log_probs_kernelI6__halfEEvPfPKT_PKiS7_mmmmb --------------------------
	.section	.nv.info._ZN17fastertransformer16log_probs_kernelI6__halfEEvPfPKT_PKiS7_mmmmb,"",@"SHT_CUDA_INFO"
	.sectionflags	@""
	.align	4


	//----- nvinfo : EIATTR_CUDA_API_VERSION
	.align		4
        /*0000*/ 	.byte	0x04, 0x37
        /*0002*/ 	.short	(.L_74 - .L_73)
.L_73:
        /*0004*/ 	.word	0x00000082


	//----- nvinfo : EIATTR_KPARAM_INFO
	.align		4
.L_74:
        /*0008*/ 	.byte	0x04, 0x17
        /*000a*/ 	.short	(.L_76 - .L_75)
.L_75:
        /*000c*/ 	.word	0x00000000
        /*0010*/ 	.short	0x0008
        /*0012*/ 	.short	0x0040
        /*0014*/ 	.byte	0x00, 0xf0, 0x05, 0x00


	//----- nvinfo : EIATTR_KPARAM_INFO
	.align		4
.L_76:
        /*0018*/ 	.byte	0x04, 0x17
        /*001a*/ 	.short	(.L_78 - .L_77)
.L_77:
        /*001c*/ 	.word	0x00000000
        /*0020*/ 	.short	0x0007
        /*0022*/ 	.short	0x0038
        /*0024*/ 	.byte	0x00, 0xf0, 0x21, 0x00


	//----- nvinfo : EIATTR_KPARAM_INFO
	.align		4
.L_78:
        /*0028*/ 	.byte	0x04, 0x17
        /*002a*/ 	.short	(.L_80 - .L_79)
.L_79:
        /*002c*/ 	.word	0x00000000
        /*0030*/ 	.short	0x0006
        /*0032*/ 	.short	0x0030
        /*0034*/ 	.byte	0x00, 0xf0, 0x21, 0x00


	//----- nvinfo : EIATTR_KPARAM_INFO
	.align		4
.L_80:
        /*0038*/ 	.byte	0x04, 0x17
        /*003a*/ 	.short	(.L_82 - .L_81)
.L_81:
        /*003c*/ 	.word	0x00000000
        /*0040*/ 	.short	0x0005
        /*0042*/ 	.short	0x0028
        /*0044*/ 	.byte	0x00, 0xf0, 0x21, 0x00


	//----- nvinfo : EIATTR_KPARAM_INFO
	.align		4
.L_82:
        /*0048*/ 	.byte	0x04, 0x17
        /*004a*/ 	.short	(.L_84 - .L_83)
.L_83:
        /*004c*/ 	.word	0x00000000
        /*0050*/ 	.short	0x0004
        /*0052*/ 	.short	0x0020
        /*0054*/ 	.byte	0x00, 0xf0, 0x21, 0x00


	//----- nvinfo : EIATTR_KPARAM_INFO
	.align		4
.L_84:
        /*0058*/ 	.byte	0x04, 0x17
        /*005a*/ 	.short	(.L_86 - .L_85)
.L_85:
        /*005c*/ 	.word	0x00000000
        /*0060*/ 	.short	0x0003
        /*0062*/ 	.short	0x0018
        /*0064*/ 	.byte	0x00, 0xf5, 0x21, 0x00


	//----- nvinfo : EIATTR_KPARAM_INFO
	.align		4
.L_86:
        /*0068*/ 	.byte	0x04, 0x17
        /*006a*/ 	.short	(.L_88 - .L_87)
.L_87:
        /*006c*/ 	.word	0x00000000
        /*0070*/ 	.short	0x0002
        /*0072*/ 	.short	0x0010
        /*0074*/ 	.byte	0x00, 0xf5, 0x21, 0x00


	//----- nvinfo : EIATTR_KPARAM_INFO
	.align		4
.L_88:
        /*0078*/ 	.byte	0x04, 0x17
        /*007a*/ 	.short	(.L_90 - .L_89)
.L_89:
        /*007c*/ 	.word	0x00000000
        /*0080*/ 	.short	0x0001
        /*0082*/ 	.short	0x0008
        /*0084*/ 	.byte	0x00, 0xf5, 0x21, 0x00


	//----- nvinfo : EIATTR_KPARAM_INFO
	.align		4
.L_90:
        /*0088*/ 	.byte	0x04, 0x17
        /*008a*/ 	.short	(.L_92 - .L_91)
.L_91:
        /*008c*/ 	.word	0x00000000
        /*0090*/ 	.short	0x0000
        /*0092*/ 	.short	0x0000
        /*0094*/ 	.byte	0x00, 0xf5, 0x21, 0x00


	//----- nvinfo : EIATTR_SPARSE_MMA_MASK
	.align		4
.L_92:
        /*0098*/ 	.byte	0x03, 0x50
        /*009a*/ 	.short	0x0000


	//----- nvinfo : EIATTR_MAXREG_COUNT
	.align		4
        /*009c*/ 	.byte	0x03, 0x1b
        /*009e*/ 	.short	0x00ff


	//----- nvinfo : EIATTR_NUM_BARRIERS
	.align		4
        /*00a0*/ 	.byte	0x02, 0x4c
        /*00a2*/ 	.byte	0x01
	.zero		1


	//----- nvinfo : EIATTR_MERCURY_ISA_VERSION
	.align		4
        /*00a4*/ 	.byte	0x03, 0x5f
        /*00a6*/ 	.short	0x0101


	//----- nvinfo : EIATTR_COOP_GROUP_MASK_REGIDS
	.align		4
        /*00a8*/ 	.byte	0x04, 0x29
        /*00aa*/ 	.short	(.L_94 - .L_93)


	//   ....[0]....
.L_93:
        /*00ac*/ 	.word	0xffffffff


	//   ....[1]....
        /*00b0*/ 	.word	0xffffffff


	//   ....[2]....
        /*00b4*/ 	.word	0xffffffff


	//   ....[3]....
        /*00b8*/ 	.word	0xffffffff


	//   ....[4]....
        /*00bc*/ 	.word	0xffffffff


	//   ....[5]....
        /*00c0*/ 	.word	0xffffffff


	//   ....[6]....
        /*00c4*/ 	.word	0xffffffff


	//   ....[7]....
        /*00c8*/ 	.word	0xffffffff


	//   ....[8]....
        /*00cc*/ 	.word	0xffffffff


	//   ....[9]....
        /*00d0*/ 	.word	0xffffffff


	//   ....[10]....
        /*00d4*/ 	.word	0xffffffff


	//   ....[11]....
        /*00d8*/ 	.word	0xffffffff


	//   ....[12]....
        /*00dc*/ 	.word	0xffffffff


	//   ....[13]....
        /*00e0*/ 	.word	0xffffffff


	//   ....[14]....
        /*00e4*/ 	.word	0xffffffff


	//   ....[15]....
        /*00e8*/ 	.word	0xffffffff


	//   ....[16]....
        /*00ec*/ 	.word	0xffffffff


	//   ....[17]....
        /*00f0*/ 	.word	0xffffffff


	//   ....[18]....
        /*00f4*/ 	.word	0xffffffff


	//   ....[19]....
        /*00f8*/ 	.word	0xffffffff


	//   ....[20]....
        /*00fc*/ 	.word	0xffffffff


	//   ....[21]....
        /*0100*/ 	.word	0xffffffff


	//   ....[22]....
        /*0104*/ 	.word	0xffffffff


	//   ....[23]....
        /*0108*/ 	.word	0xffffffff


	//   ....[24]....
        /*010c*/ 	.word	0xffffffff


	//   ....[25]....
        /*0110*/ 	.word	0xffffffff


	//   ....[26]....
        /*0114*/ 	.word	0xffffffff


	//   ....[27]....
        /*0118*/ 	.word	0xffffffff


	//   ....[28]....
        /*011c*/ 	.word	0xffffffff


	//   ....[29]....
        /*0120*/ 	.word	0xffffffff


	//----- nvinfo : EIATTR_COOP_GROUP_INSTR_OFFSETS
	.align		4
.L_94:
        /*0124*/ 	.byte	0x04, 0x28
        /*0126*/ 	.short	(.L_96 - .L_95)


	//   ....[0]....
.L_95:
        /*0128*/ 	.word	0x000003c0


	//   ....[1]....
        /*012c*/ 	.word	0x000003e0


	//   ....[2]....
        /*0130*/ 	.word	0x00000400


	//   ....[3]....
        /*0134*/ 	.word	0x00000420


	//   ....[4]....
        /*0138*/ 	.word	0x00000440


	//   ....[5]....
        /*013c*/ 	.word	0x00000470


	//   ....[6]....
        /*0140*/ 	.word	0x000004a0


	//   ....[7]....
        /*0144*/ 	.word	0x000004d0


	//   ....[8]....
        /*0148*/ 	.word	0x00000570


	//   ....[9]....
        /*014c*/ 	.word	0x000005d0


	//   ....[10]....
        /*0150*/ 	.word	0x00000640


	//   ....[11]....
        /*0154*/ 	.word	0x00000660


	//   ....[12]....
        /*0158*/ 	.word	0x00000680


	//   ....[13]....
        /*015c*/ 	.word	0x000006a0


	//   ....[14]....
        /*0160*/ 	.word	0x000006c0


	//   ....[15]....
        /*0164*/ 	.word	0x000008f0


	//   ....[16]....
        /*0168*/ 	.word	0x00000910


	//   ....[17]....
        /*016c*/ 	.word	0x00000930


	//   ....[18]....
        /*0170*/ 	.word	0x00000950


	//   ....[19]....
        /*0174*/ 	.word	0x00000970


	//   ....[20]....
        /*0178*/ 	.word	0x000009a0


	//   ....[21]....
        /*017c*/ 	.word	0x00000a40


	//   ....[22]....
        /*0180*/ 	.word	0x00000a80


	//   ....[23]....
        /*0184*/ 	.word	0x00000ac0


	//   ....[24]....
        /*0188*/ 	.word	0x00000b20


	//   ....[25]....
        /*018c*/ 	.word	0x00000b70


	//   ....[26]....
        /*0190*/ 	.word	0x00000b90


	//   ....[27]....
        /*0194*/ 	.word	0x00000bb0


	//   ....[28]....
        /*0198*/ 	.word	0x00000bd0


	//   ....[29]....
        /*019c*/ 	.word	0x00000bf0


	//----- nvinfo : EIATTR_VRC_CTA_INIT_COUNT
	.align		4
.L_96:
        /*01a0*/ 	.byte	0x02, 0x4a
	.zero		1
	.zero		1


	//----- nvinfo : EIATTR_EXIT_INSTR_OFFSETS
	.align		4
        /*01a4*/ 	.byte	0x04, 0x1c
        /*01a6*/ 	.short	(.L_98 - .L_97)


	//   ....[0]....
.L_97:
        /*01a8*/ 	.word	0x000000a0


	//   ....[1]....
        /*01ac*/ 	.word	0x00000130


	//   ....[2]....
        /*01b0*/ 	.word	0x00000c10


	//   ....[3]....
        /*01b4*/ 	.word	0x00000de0


	//----- nvinfo : EIATTR_CRS_STACK_SIZE
	.align		4
.L_98:
        /*01b8*/ 	.byte	0x04, 0x1e
        /*01ba*/ 	.short	(.L_100 - .L_99)
.L_99:
        /*01bc*/ 	.word	0x00000000


	//----- nvinfo : EIATTR_CBANK_PARAM_SIZE
	.align		4
.L_100:
        /*01c0*/ 	.byte	0x03, 0x19
        /*01c2*/ 	.short	0x0041


	//----- nvinfo : EIATTR_PARAM_CBANK
	.align		4
        /*01c4*/ 	.byte	0x04, 0x0a
        /*01c6*/ 	.short	(.L_102 - .L_101)
	.align		4
.L_101:
        /*01c8*/ 	.word	index@(.nv.constant0._ZN17fastertransformer16log_probs_kernelI6__halfEEvPfPKT_PKiS7_mmmmb)
        /*01cc*/ 	.short	0x0380
        /*01ce*/ 	.short	0x0041


	//----- nvinfo : EIATTR_SW_WAR
	.align		4
.L_102:
        /*01d0*/ 	.byte	0x04, 0x36
        /*01d2*/ 	.short	(.L_104 - .L_103)
.L_103:
        /*01d4*/ 	.word	0x00000008
.L_104:


//--------------------- .nv.info._ZN17fastertransformer16log_probs_kernelIfEEvPfPKT_PKiS6_mmmmb --------------------------
	.section	.nv.info._ZN17fastertransformer16log_probs_kernelIfEEvPfPKT_PKiS6_mmmmb,"",@"SHT_CUDA_INFO"
	.sectionflags	@""
	.align	4


	//----- nvinfo : EIATTR_CUDA_API_VERSION
	.align		4
        /*0000*/ 	.byte	0x04, 0x37
        /*0002*/ 	.short	(.L_106 - .L_105)
.L_105:
        /*0004*/ 	.word	0x00000082


	//----- nvinfo : EIATTR_KPARAM_INFO
	.align		4
.L_106:
        /*0008*/ 	.byte	0x04, 0x17
        /*000a*/ 	.short	(.L_108 - .L_107)
.L_107:
        /*000c*/ 	.word	0x00000000
        /*0010*/ 	.short	0x0008
        /*0012*/ 	.short	0x0040
        /*0014*/ 	.byte	0x00, 0xf0, 0x05, 0x00


	//----- nvinfo : EIATTR_KPARAM_INFO
	.align		4
.L_108:
        /*0018*/ 	.byte	0x04, 0x17
        /*001a*/ 	.short	(.L_110 - .L_109)
.L_109:
        /*001c*/ 	.word	0x00000000
        /*0020*/ 	.short	0x0007
        /*0022*/ 	.short	0x0038
        /*0024*/ 	.byte	0x00, 0xf0, 0x21, 0x00


	//----- nvinfo : EIATTR_KPARAM_INFO
	.align		4
.L_110:
        /*0028*/ 	.byte	0x04, 0x17
        /*002a*/ 	.short	(.L_112 - .L_111)
.L_111:
        /*002c*/ 	.word	0x00000000
        /*0030*/ 	.short	0x0006
        /*0032*/ 	.short	0x0030
        /*0034*/ 	.byte	0x00, 0xf0, 0x21, 0x00


	//----- nvinfo : EIATTR_KPARAM_INFO
	.align		4
.L_112:
        /*0038*/ 	.byte	0x04, 0x17
        /*003a*/ 	.short	(.L_114 - .L_113)
.L_113:
        /*003c*/ 	.word	0x00000000
        /*0040*/ 	.short	0x0005
        /*0042*/ 	.short	0x0028
        /*0044*/ 	.byte	0x00, 0xf0, 0x21, 0x00


	//----- nvinfo : EIATTR_KPARAM_INFO
	.align		4
.L_114:
        /*0048*/ 	.byte	0x04, 0x17
        /*004a*/ 	.short	(.L_116 - .L_115)
.L_115:
        /*004c*/ 	.word	0x00000000
        /*0050*/ 	.short	0x0004
        /*0052*/ 	.short	0x0020
        /*0054*/ 	.byte	0x00, 0xf0, 0x21, 0x00


	//----- nvinfo : EIATTR_KPARAM_INFO
	.align		4
.L_116:
        /*0058*/ 	.byte	0x04, 0x17
        /*005a*/ 	.short	(.L_118 - .L_117)
.L_117:
        /*005c*/ 	.word	0x00000000
        /*0060*/ 	.short	0x0003
        /*0062*/ 	.short	0x0018
        /*0064*/ 	.byte	0x00, 0xf5, 0x21, 0x00


	//----- nvinfo : EIATTR_KPARAM_INFO
	.align		4
.L_118:
        /*0068*/ 	.byte	0x04, 0x17
        /*006a*/ 	.short	(.L_120 - .L_119)
.L_119:
        /*006c*/ 	.word	0x00000000
        /*0070*/ 	.short	0x0002
        /*0072*/ 	.short	0x0010
        /*0074*/ 	.byte	0x00, 0xf5, 0x21, 0x00


	//----- nvinfo : EIATTR_KPARAM_INFO
	.align		4
.L_120:
        /*0078*/ 	.byte	0x04, 0x17
        /*007a*/ 	.short	(.L_122 - .L_121)
.L_121:
        /*007c*/ 	.word	0x00000000
        /*0080*/ 	.short	0x0001
        /*0082*/ 	.short	0x0008
        /*0084*/ 	.byte	0x00, 0xf5, 0x21, 0x00


	//----- nvinfo : EIATTR_KPARAM_INFO
	.align		4
.L_122:
        /*0088*/ 	.byte	0x04, 0x17
        /*008a*/ 	.short	(.L_124 - .L_123)
.L_123:
        /*008c*/ 	.word	0x00000000
        /*0090*/ 	.short	0x0000
        /*0092*/ 	.short	0x0000
        /*0094*/ 	.byte	0x00, 0xf5, 0x21, 0x00


	//----- nvinfo : EIATTR_SPARSE_MMA_MASK
	.align		4
.L_124:
        /*0098*/ 	.byte	0x03, 0x50
        /*009a*/ 	.short	0x0000


	//----- nvinfo : EIATTR_MAXREG_COUNT
	.align		4
        /*009c*/ 	.byte	0x03, 0x1b
        /*009e*/ 	.short	0x00ff


	//----- nvinfo : EIATTR_NUM_BARRIERS
	.align		4
        /*00a0*/ 	.byte	0x02, 0x4c
        /*00a2*/ 	.byte	0x01
	.zero		1


	//----- nvinfo : EIATTR_MERCURY_ISA_VERSION
	.align		4
        /*00a4*/ 	.byte	0x03, 0x5f
        /*00a6*/ 	.short	0x0101


	//----- nvinfo : EIATTR_COOP_GROUP_MASK_REGIDS
	.align		4
        /*00a8*/ 	.byte	0x04, 0x29
        /*00aa*/ 	.short	(.L_126 - .L_125)


	//   ....[0]....
.L_125:
        /*00ac*/ 	.word	0xffffffff


	//   ....[1]....
        /*00b0*/ 	.word	0xffffffff


	//   ....[2]....
        /*00b4*/ 	.word	0xffffffff


	//   ....[3]....
        /*00b8*/ 	.word	0xffffffff


	//   ....[4]....
        /*00bc*/ 	.word	0xffffffff


	//   ....[5]....
        /*00c0*/ 	.word	0xffffffff


	//   ....[6]....
        /*00c4*/ 	.word	0xffffffff


	//   ....[7]....
        /*00c8*/ 	.word	0xffffffff


	//   ....[8]....
        /*00cc*/ 	.word	0xffffffff


	//   ....[9]....
        /*00d0*/ 	.word	0xffffffff


	//   ....[10]....
        /*00d4*/ 	.word	0xffffffff


	//   ....[11]....
        /*00d8*/ 	.word	0xffffffff


	//   ....[12]....
        /*00dc*/ 	.word	0xffffffff


	//   ....[13]....
        /*00e0*/ 	.word	0xffffffff


	//   ....[14]....
        /*00e4*/ 	.word	0xffffffff


	//   ....[15]....
        /*00e8*/ 	.word	0xffffffff


	//   ....[16]....
        /*00ec*/ 	.word	0xffffffff


	//   ....[17]....
        /*00f0*/ 	.word	0xffffffff


	//   ....[18]....
        /*00f4*/ 	.word	0xffffffff


	//   ....[19]....
        /*00f8*/ 	.word	0xffffffff


	//   ....[20]....
        /*00fc*/ 	.word	0xffffffff


	//   ....[21]....
        /*0100*/ 	.word	0xffffffff


	//   ....[22]....
        /*0104*/ 	.word	0xffffffff


	//   ....[23]....
        /*0108*/ 	.word	0xffffffff


	//   ....[24]....
        /*010c*/ 	.word	0xffffffff


	//   ....[25]....
        /*0110*/ 	.word	0xffffffff


	//   ....[26]....
        /*0114*/ 	.word	0xffffffff


	//   ....[27]....
        /*0118*/ 	.word	0xffffffff


	//   ....[28]....
        /*011c*/ 	.word	0xffffffff


	//   ....[29]....
        /*0120*/ 	.word	0xffffffff


	//----- nvinfo : EIATTR_COOP_GROUP_INSTR_OFFSETS
	.align		4
.L_126:
        /*0124*/ 	.byte	0x04, 0x28
        /*0126*/ 	.short	(.L_128 - .L_127)


	//   ....[0]....
.L_127:
        /*0128*/ 	.word	0x000003c0


	//   ....[1]....
        /*012c*/ 	.word	0x000003e0


	//   ....[2]....
        /*0130*/ 	.word	0x00000400


	//   ....[3]....
        /*0134*/ 	.word	0x00000420


	//   ....[4]....
        /*0138*/ 	.word	0x00000440


	//   ....[5]....
        /*013c*/ 	.word	0x00000470


	//   ....[6]....
        /*0140*/ 	.word	0x000004a0


	//   ....[7]....
        /*0144*/ 	.word	0x000004d0


	//   ....[8]....
        /*0148*/ 	.word	0x00000570


	//   ....[9]....
        /*014c*/ 	.word	0x000005d0


	//   ....[10]....
        /*0150*/ 	.word	0x00000640


	//   ....[11]....
        /*0154*/ 	.word	0x00000660


	//   ....[12]....
        /*0158*/ 	.word	0x00000680


	//   ....[13]....
        /*015c*/ 	.word	0x000006a0


	//   ....[14]....
        /*0160*/ 	.word	0x000006c0


	//   ....[15]....
        /*0164*/ 	.word	0x000008e0


	//   ....[16]....
        /*0168*/ 	.word	0x00000900


	//   ....[17]....
        /*016c*/ 	.word	0x00000920


	//   ....[18]....
        /*0170*/ 	.word	0x00000940


	//   ....[19]....
        /*0174*/ 	.word	0x00000960


	//   ....[20]....
        /*0178*/ 	.word	0x00000990


	//   ....[21]....
        /*017c*/ 	.word	0x00000a30


	//   ....[22]....
        /*0180*/ 	.word	0x00000a70


	//   ....[23]....
        /*0184*/ 	.word	0x00000ab0


	//   ....[24]....
        /*0188*/ 	.word	0x00000b10


	//   ....[25]....
        /*018c*/ 	.word	0x00000b60


	//   ....[26]....
        /*0190*/ 	.word	0x00000b80


	//   ....[27]....
        /*0194*/ 	.word	0x00000ba0


	//   ....[28]....
        /*0198*/ 	.word	0x00000bc0


	//   ....[29]....
        /*019c*/ 	.word	0x00000be0


	//----- nvinfo : EIATTR_VRC_CTA_INIT_COUNT
	.align		4
.L_128:
        /*01a0*/ 	.byte	0x02, 0x4a
	.zero		1
	.zero		1


	//----- nvinfo : EIATTR_EXIT_INSTR_OFFSETS
	.align		4
        /*01a4*/ 	.byte	0x04, 0x1c
        /*01a6*/ 	.short	(.L_130 - .L_129)


	//   ....[0]....
.L_129:
        /*01a8*/ 	.word	0x000000a0


	//   ....[1]....
        /*01ac*/ 	.word	0x00000130


	//   ....[2]....
        /*01b0*/ 	.word	0x00000c00


	//   ....[3]....
        /*01b4*/ 	.word	0x00000dc0


	//----- nvinfo : EIATTR_CRS_STACK_SIZE
	.align		4
.L_130:
        /*01b8*/ 	.byte	0x04, 0x1e
        /*01ba*/ 	.short	(.L_132 - .L_131)
.L_131:
        /*01bc*/ 	.word	0x00000000


	//----- nvinfo : EIATTR_CBANK_PARAM_SIZE
	.align		4
.L_132:
        /*01c0*/ 	.byte	0x03, 0x19
        /*01c2*/ 	.short	0x0041


	//----- nvinfo : EIATTR_PARAM_CBANK
	.align		4
        /*01c4*/ 	.byte	0x04, 0x0a
        /*01c6*/ 	.short	(.L_134 - .L_133)
	.align		4
.L_133:
        /*01c8*/ 	.word	index@(.nv.constant0._ZN17fastertransformer16log_probs_kernelIfEEvPfPKT_PKiS6_mmmmb)
        /*01cc*/ 	.short	0x0380
        /*01ce*/ 	.short	0x0041


	//----- nvinfo : EIATTR_SW_WAR
	.align		4
.L_134:
        /*01d0*/ 	.byte	0x04, 0x36
        /*01d2*/ 	.short	(.L_136 - .L_135)
.L_135:
        /*01d4*/ 	.word	0x00000008
.L_136:


//--------------------- .nv.info._ZN17fastertransformer20accumulate_log_probsEPfPKfPKimmb --------------------------
	.section	.nv.info._ZN17fastertransformer20accumulate_log_probsEPfPKfPKimmb,"",@"SHT_CUDA_INFO"
	.sectionflags	@""
	.align	4


	//----- nvinfo : EIATTR_CUDA_API_VERSION
	.align		4
        /*0000*/ 	.byte	0x04, 0x37
        /*0002*/ 	.short	(.L_138 - .L_137)
.L_137:
        /*0004*/ 	.word	0x00000082


	//----- nvinfo : EIATTR_KPARAM_INFO
	.align		4
.L_138:
        /*0008*/ 	.byte	0x04, 0x17
        /*000a*/ 	.short	(.L_140 - .L_139)
.L_139:
        /*000c*/ 	.word	0x00000000
        /*0010*/ 	.short	0x0005
        /*0012*/ 	.short	0x0028
        /*0014*/ 	.byte	0x00, 0xf0, 0x05, 0x00


	//----- nvinfo : EIATTR_KPARAM_INFO
	.align		4
.L_140:
        /*0018*/ 	.byte	0x04, 0x17
        /*001a*/ 	.short	(.L_142 - .L_141)
.L_141:
        /*001c*/ 	.word	0x00000000
        /*0020*/ 	.short	0x0004
        /*0022*/ 	.short	0x0020
        /*0024*/ 	.byte	0x00, 0xf0, 0x21, 0x00


	//----- nvinfo : EIATTR_KPARAM_INFO
	.align		4
.L_142:
        /*0028*/ 	.byte	0x04, 0x17
        /*002a*/ 	.short	(.L_144 - .L_143)
.L_143:
        /*002c*/ 	.word	0x00000000
        /*0030*/ 	.short	0x0003
        /*0032*/ 	.short	0x0018
        /*0034*/ 	.byte	0x00, 0xf0, 0x21, 0x00


	//----- nvinfo : EIATTR_KPARAM_INFO
	.align		4
.L_144:
        /*0038*/ 	.byte	0x04, 0x17
        /*003a*/ 	.short	(.L_146 - .L_145)
.L_145:
        /*003c*/ 	.word	0x00000000
        /*0040*/ 	.short	0x0002
        /*0042*/ 	.short	0x0010
        /*0044*/ 	.byte	0x00, 0xf5, 0x21, 0x00


	//----- nvinfo : EIATTR_KPARAM_INFO
	.align		4
.L_146:
        /*0048*/ 	.byte	0x04, 0x17
        /*004a*/ 	.short	(.L_148 - .L_147)
.L_147:
        /*004c*/ 	.word	0x00000000
        /*0050*/ 	.short	0x0001
        /*0052*/ 	.short	0x0008
        /*0054*/ 	.byte	0x00, 0xf5, 0x21, 0x00


	//----- nvinfo : EIATTR_KPARAM_INFO
	.align		4
.L_148:
        /*0058*/ 	.byte	0x04, 0x17
        /*005a*/ 	.short	(.L_150 - .L_149)
.L_149:
        /*005c*/ 	.word	0x00000000
        /*0060*/ 	.short	0x0000
        /*0062*/ 	.short	0x0000
        /*0064*/ 	.byte	0x00, 0xf5, 0x21, 0x00


	//----- nvinfo : EIATTR_SPARSE_MMA_MASK
	.align		4
.L_150:
        /*0068*/ 	.byte	0x03, 0x50
        /*006a*/ 	.short	0x0000


	//----- nvinfo : EIATTR_MAXREG_COUNT
	.align		4
        /*006c*/ 	.byte	0x03, 0x1b
        /*006e*/ 	.short	0x00ff


	//----- nvinfo : EIATTR_NUM_BARRIERS
	.align		4
        /*0070*/ 	.byte	0x02, 0x4c
        /*0072*/ 	.byte	0x01
	.zero		1


	//----- nvinfo : EIATTR_MERCURY_ISA_VERSION
	.align		4
        /*0074*/ 	.byte	0x03, 0x5f
        /*0076*/ 	.short	0x0101


	//----- nvinfo : EIATTR_COOP_GROUP_MASK_REGIDS
	.align		4
        /*0078*/ 	.byte	0x04, 0x29
        /*007a*/ 	.short	(.L_152 - .L_151)


	//   ....[0]....
.L_151:
        /*007c*/ 	.word	0xffffffff


	//   ....[1]....
        /*0080*/ 	.word	0xffffffff


	//   ....[2]....
        /*0084*/ 	.word	0xffffffff


	//   ....[3]....
        /*0088*/ 	.word	0xffffffff


	//   ....[4]....
        /*008c*/ 	.word	0xffffffff


	//   ....[5]....
        /*0090*/ 	.word	0xffffffff


	//   ....[6]....
        /*0094*/ 	.word	0xffffffff


	//   ....[7]....
        /*0098*/ 	.word	0xffffffff


	//   ....[8]....
        /*009c*/ 	.word	0xffffffff


	//   ....[9]....
        /*00a0*/ 	.word	0xffffffff


	//   ....[10]....
        /*00a4*/ 	.word	0xffffffff


	//   ....[11]....
        /*00a8*/ 	.word	0xffffffff


	//   ....[12]....
        /*00ac*/ 	.word	0xffffffff


	//   ....[13]....
        /*00b0*/ 	.word	0xffffffff


	//   ....[14]....
        /*00b4*/ 	.word	0xffffffff


	//----- nvinfo : EIATTR_COOP_GROUP_INSTR_OFFSETS
	.align		4
.L_152:
        /*00b8*/ 	.byte	0x04, 0x28
        /*00ba*/ 	.short	(.L_154 - .L_153)


	//   ....[0]....
.L_153:
        /*00bc*/ 	.word	0x00000310


	//   ....[1]....
        /*00c0*/ 	.word	0x00000330


	//   ....[2]....
        /*00c4*/ 	.word	0x00000350


	//   ....[3]....
        /*00c8*/ 	.word	0x00000370


	//   ....[4]....
        /*00cc*/ 	.word	0x00000390


	//   ....[5]....
        /*00d0*/ 	.word	0x000003c0


	//   ....[6]....
        /*00d4*/ 	.word	0x000003f0


	//   ....[7]....
        /*00d8*/ 	.word	0x00000420


	//   ....[8]....
        /*00dc*/ 	.word	0x000004b0


	//   ....[9]....
        /*00e0*/ 	.word	0x00000500


	//   ....[10]....
        /*00e4*/ 	.word	0x00000570


	//   ....[11]....
        /*00e8*/ 	.word	0x00000590


	//   ....[12]....
        /*00ec*/ 	.word	0x000005b0


	//   ....[13]....
        /*00f0*/ 	.word	0x000005d0


	//   ....[14]....
        /*00f4*/ 	.word	0x000005f0


	//----- nvinfo : EIATTR_VRC_CTA_INIT_COUNT
	.align		4
.L_154:
        /*00f8*/ 	.byte	0x02, 0x4a
	.zero		1
	.zero		1


	//----- nvinfo : EIATTR_EXIT_INSTR_OFFSETS
	.align		4
        /*00fc*/ 	.byte	0x04, 0x1c
        /*00fe*/ 	.short	(.L_156 - .L_155)


	//   ....[0]....
.L_155:
        /*0100*/ 	.word	0x00000050


	//   ....[1]....
        /*0104*/ 	.word	0x00000620


	//   ....[2]....
        /*0108*/ 	.word	0x00000690


	//----- nvinfo : EIATTR_CRS_STACK_SIZE
	.align		4
.L_156:
        /*010c*/ 	.byte	0x04, 0x1e
        /*010e*/ 	.short	(.L_158 - .L_157)
.L_157:
        /*0110*/ 	.word	0x00000000


	//----- nvinfo : EIATTR_CBANK_PARAM_SIZE
	.align		4
.L_158:
        /*0114*/ 	.byte	0x03, 0x19
        /*0116*/ 	.short	0x0029


	//----- nvinfo : EIATTR_PARAM_CBANK
	.align		4
        /*0118*/ 	.byte	0x04, 0x0a
        /*011a*/ 	.short	(.L_160 - .L_159)
	.align		4
.L_159:
        /*011c*/ 	.word	index@(.nv.constant0._ZN17fastertransformer20accumulate_log_probsEPfPKfPKimmb)
        /*0120*/ 	.short	0x0380
        /*0122*/ 	.short	0x0029


	//----- nvinfo : EIATTR_SW_WAR
	.align		4
.L_160:
        /*0124*/ 	.byte	0x04, 0x36
        /*0126*/ 	.short	(.L_162 - .L_161)
.L_161:
        /*0128*/ 	.word	0x00000008
.L_162:


//--------------------- .nv.info._ZN3cub18CUB_300001_SM_10306detail11EmptyKernelIvEEvv --------------------------
	.section	.nv.info._ZN3cub18CUB_300001_SM_10306detail11EmptyKernelIvEEvv,"",@"SHT_CUDA_INFO"
	.sectionflags	@""
	.align	4


	//----- nvinfo : EIATTR_CUDA_API_VERSION
	.align		4
        /*0000*/ 	.byte	0x04, 0x37
        /*0002*/ 	.short	(.L_164 - .L_163)
.L_163:
        /*0004*/ 	.word	0x00000082


	//----- nvinfo : EIATTR_SPARSE_MMA_MASK
	.align		4
.L_164:
        /*0008*/ 	.byte	0x03, 0x50
        /*000a*/ 	.short	0x0000


	//----- nvinfo : EIATTR_MAXREG_COUNT
	.align		4
        /*000c*/ 	.byte	0x03, 0x1b
        /*000e*/ 	.short	0x00ff


	//----- nvinfo : EIATTR_MERCURY_ISA_VERSION
	.align		4
        /*0010*/ 	.byte	0x03, 0x5f
        /*0012*/ 	.short	0x0101


	//----- nvinfo : EIATTR_VRC_CTA_INIT_COUNT
	.align		4
        /*0014*/ 	.byte	0x02, 0x4a
	.zero		1
	.zero		1


	//----- nvinfo : EIATTR_EXIT_INSTR_OFFSETS
	.align		4
        /*0018*/ 	.byte	0x04, 0x1c
        /*001a*/ 	.short	(.L_166 - .L_165)


	//   ....[0]....
.L_165:
        /*001c*/ 	.word	0x00000010


	//----- nvinfo : EIATTR_SW_WAR
	.align		4
.L_166:
        /*0020*/ 	.byte	0x04, 0x36
        /*0022*/ 	.short	(.L_168 - .L_167)
.L_167:
        /*0024*/ 	.word	0x00000008
.L_168:


//--------------------- .nv.callgraph             --------------------------
	.section	.nv.callgraph,"",@"SHT_CUDA_CALLGRAPH"
	.align	4
	.sectionentsize	8
	.align		4
        /*0000*/ 	.word	0x00000000
	.align		4
        /*0004*/ 	.word	0xffffffff
	.align		4
        /*0008*/ 	.word	0x00000000
	.align		4
        /*000c*/ 	.word	0xfffffffe
	.align		4
        /*0010*/ 	.word	0x00000000
	.align		4
        /*0014*/ 	.word	0xfffffffd
	.align		4
        /*0018*/ 	.word	0x00000000
	.align		4
        /*001c*/ 	.word	0xfffffffc


//--------------------- .nv.constant4             --------------------------
	.section	.nv.constant4,"a",@progbits
	.align	8
	.align		8
.nv.constant4:
        /*0000*/ 	.dword	precalc_xorwow_matrix
	.align		8
        /*0008*/ 	.dword	precalc_xorwow_offset_matrix
	.align		8
        /*0010*/ 	.dword	mrg32k3aM1
	.align		8
        /*0018*/ 	.dword	mrg32k3aM2
	.align		8
        /*0020*/ 	.dword	mrg32k3aM1SubSeq
	.align		8
        /*0028*/ 	.dword	mrg32k3aM2SubSeq
	.align		8
        /*0030*/ 	.dword	mrg32k3aM1Seq
	.align		8
        /*0038*/ 	.dword	mrg32k3aM2Seq
	.align		8
        /*0040*/ 	.dword	_ZN49_INTERNAL_613ef1a2_18_logprob_kernels_cu_5f45e7434cuda3std3__45__cpo5beginE
	.align		8
        /*0048*/ 	.dword	_ZN49_INTERNAL_613ef1a2_18_logprob_kernels_cu_5f45e7434cuda3std3__45__cpo3endE
	.align		8
        /*0050*/ 	.dword	_ZN49_INTERNAL_613ef1a2_18_logprob_kernels_cu_5f45e7434cuda3std3__45__cpo6cbeginE
	.align		8
        /*0058*/ 	.dword	_ZN49_INTERNAL_613ef1a2_18_logprob_kernels_cu_5f45e7434cuda3std3__45__cpo4cendE
	.align		8
        /*0060*/ 	.dword	_ZN49_INTERNAL_613ef1a2_18_logprob_kernels_cu_5f45e7434cuda3std3__45__cpo6rbeginE
	.align		8
        /*0068*/ 	.dword	_ZN49_INTERNAL_613ef1a2_18_logprob_kernels_cu_5f45e7434cuda3std3__45__cpo4rendE
	.align		8
        /*0070*/ 	.dword	_ZN49_INTERNAL_613ef1a2_18_logprob_kernels_cu_5f45e7434cuda3std3__45__cpo7crbeginE
	.align		8
        /*0078*/ 	.dword	_ZN49_INTERNAL_613ef1a2_18_logprob_kernels_cu_5f45e7434cuda3std3__45__cpo5crendE
	.align		8
        /*0080*/ 	.dword	_ZN49_INTERNAL_613ef1a2_18_logprob_kernels_cu_5f45e7434cuda3std3__451_GLOBAL__N__613ef1a2_18_logprob_kernels_cu_5f45e7436ignoreE
	.align		8
        /*0088*/ 	.dword	_ZN49_INTERNAL_613ef1a2_18_logprob_kernels_cu_5f45e7434cuda3std3__419piecewise_constructE
	.align		8
        /*0090*/ 	.dword	_ZN49_INTERNAL_613ef1a2_18_logprob_kernels_cu_5f45e7434cuda3std3__48in_placeE
	.align		8
        /*0098*/ 	.dword	_ZN49_INTERNAL_613ef1a2_18_logprob_kernels_cu_5f45e7434cuda3std3__420unreachable_sentinelE
	.align		8
        /*00a0*/ 	.dword	_ZN49_INTERNAL_613ef1a2_18_logprob_kernels_cu_5f45e7434cuda3std3__47nulloptE
	.align		8
        /*00a8*/ 	.dword	_ZN49_INTERNAL_613ef1a2_18_logprob_kernels_cu_5f45e7434cuda3std3__48unexpectE
	.align		8
        /*00b0*/ 	.dword	_ZN49_INTERNAL_613ef1a2_18_logprob_kernels_cu_5f45e7434cuda3std6ranges3__45__cpo4swapE
	.align		8
        /*00b8*/ 	.dword	_ZN49_INTERNAL_613ef1a2_18_logprob_kernels_cu_5f45e7434cuda3std6ranges3__45__cpo9iter_moveE
	.align		8
        /*00c0*/ 	.dword	_ZN49_INTERNAL_613ef1a2_18_logprob_kernels_cu_5f45e7434cuda3std6ranges3__45__cpo5beginE
	.align		8
        /*00c8*/ 	.dword	_ZN49_INTERNAL_613ef1a2_18_logprob_kernels_cu_5f45e7434cuda3std6ranges3__45__cpo3endE
	.align		8
        /*00d0*/ 	.dword	_ZN49_INTERNAL_613ef1a2_18_logprob_kernels_cu_5f45e7434cuda3std6ranges3__45__cpo6cbeginE
	.align		8
        /*00d8*/ 	.dword	_ZN49_INTERNAL_613ef1a2_18_logprob_kernels_cu_5f45e7434cuda3std6ranges3__45__cpo4cendE
	.align		8
        /*00e0*/ 	.dword	_ZN49_INTERNAL_613ef1a2_18_logprob_kernels_cu_5f45e7434cuda3std6ranges3__45__cpo7advanceE
	.align		8
        /*00e8*/ 	.dword	_ZN49_INTERNAL_613ef1a2_18_logprob_kernels_cu_5f45e7434cuda3std6ranges3__45__cpo9iter_swapE
	.align		8
        /*00f0*/ 	.dword	_ZN49_INTERNAL_613ef1a2_18_logprob_kernels_cu_5f45e7434cuda3std6ranges3__45__cpo4nextE
	.align		8
        /*00f8*/ 	.dword	_ZN49_INTERNAL_613ef1a2_18_logprob_kernels_cu_5f45e7434cuda3std6ranges3__45__cpo4prevE
	.align		8
        /*0100*/ 	.dword	_ZN49_INTERNAL_613ef1a2_18_logprob_kernels_cu_5f45e7434cuda3std6ranges3__45__cpo4dataE
	.align		8
        /*0108*/ 	.dword	_ZN49_INTERNAL_613ef1a2_18_logprob_kernels_cu_5f45e7434cuda3std6ranges3__45__cpo5cdataE
	.align		8
        /*0110*/ 	.dword	_ZN49_INTERNAL_613ef1a2_18_logprob_kernels_cu_5f45e7434cuda3std6ranges3__45__cpo4sizeE
	.align		8
        /*0118*/ 	.dword	_ZN49_INTERNAL_613ef1a2_18_logprob_kernels_cu_5f45e7434cuda3std6ranges3__45__cpo5ssizeE
	.align		8
        /*0120*/ 	.dword	_ZN49_INTERNAL_613ef1a2_18_logprob_kernels_cu_5f45e7434cuda3std6ranges3__45__cpo8distanceE
	.align		8
        /*0128*/ 	.dword	_ZN49_INTERNAL_613ef1a2_18_logprob_kernels_cu_5f45e7436thrust24THRUST_300001_SM_1030_NS6system6detail10sequential3seqE
	.align		8
        /*0130*/ 	.dword	_ZN49_INTERNAL_613ef1a2_18_logprob_kernels_cu_5f45e7436thrust24THRUST_300001_SM_1030_NS12placeholders2_1E
	.align		8
        /*0138*/ 	.dword	_ZN49_INTERNAL_613ef1a2_18_logprob_kernels_cu_5f45e7436thrust24THRUST_300001_SM_1030_NS12placeholders2_2E
	.align		8
        /*0140*/ 	.dword	_ZN49_INTERNAL_613ef1a2_18_logprob_kernels_cu_5f45e7436thrust24THRUST_300001_SM_1030_NS12placeholders2_3E
	.align		8
        /*0148*/ 	.dword	_ZN49_INTERNAL_613ef1a2_18_logprob_kernels_cu_5f45e7436thrust24THRUST_300001_SM_1030_NS12placeholders2_4E
	.align		8
        /*0150*/ 	.dword	_ZN49_INTERNAL_613ef1a2_18_logprob_kernels_cu_5f45e7436thrust24THRUST_300001_SM_1030_NS12placeholders2_5E
	.align		8
        /*0158*/ 	.dword	_ZN49_INTERNAL_613ef1a2_18_logprob_kernels_cu_5f45e7436thrust24THRUST_300001_SM_1030_NS12placeholders2_6E
	.align		8
        /*0160*/ 	.dword	_ZN49_INTERNAL_613ef1a2_18_logprob_kernels_cu_5f45e7436thrust24THRUST_300001_SM_1030_NS12placeholders2_7E
	.align		8
        /*0168*/ 	.dword	_ZN49_INTERNAL_613ef1a2_18_logprob_kernels_cu_5f45e7436thrust24THRUST_300001_SM_1030_NS12placeholders2_8E
	.align		8
        /*0170*/ 	.dword	_ZN49_INTERNAL_613ef1a2_18_logprob_kernels_cu_5f45e7436thrust24THRUST_300001_SM_1030_NS12placeholders2_9E
	.align		8
        /*0178*/ 	.dword	_ZN49_INTERNAL_613ef1a2_18_logprob_kernels_cu_5f45e7436thrust24THRUST_300001_SM_1030_NS12placeholders3_10E


//--------------------- .nv.constant3             --------------------------
	.section	.nv.constant3,"a",@progbits
	.align	8
.nv.constant3:
	.type		__cr_lgamma_table,@object
	.size		__cr_lgamma_table,(.L_8 - __cr_lgamma_table)
__cr_lgamma_table:
        /*0000*/ 	.byte	0x00, 0x00, 0x00, 0x00, 0x00, 0x00, 0x00, 0x00, 0x00, 0x00, 0x00, 0x00, 0x00, 0x00, 0x00, 0x00
        /*0010*/ 	.byte	0xef, 0x39, 0xfa, 0xfe, 0x42, 0x2e, 0xe6, 0x3f, 0x02, 0x20, 0x2a, 0xfa, 0x0b, 0xab, 0xfc, 0x3f
        /*0020*/ 	.byte	0xf9, 0x2c, 0x92, 0x7c, 0xa7, 0x6c, 0x09, 0x40, 0xc9, 0x79, 0x44, 0x3c, 0x64, 0x26, 0x13, 0x40
        /*0030*/ 	.byte	0xca, 0x01, 0xcf, 0x3a, 0x27, 0x51, 0x1a, 0x40, 0x30, 0xcc, 0x2d, 0xf3, 0xe1, 0x0c, 0x21, 0x40
        /*0040*/ 	.byte	0x0d, 0xb7, 0xfc, 0x82, 0x8e, 0x35, 0x25, 0x40
.L_8:


//--------------------- .text._ZN17fastertransformer16log_probs_kernelI6__halfEEvPfPKT_PKiS7_mmmmb --------------------------
	.section	.text._ZN17fastertransformer16log_probs_kernelI6__halfEEvPfPKT_PKiS7_mmmmb,"ax",@progbits
	.align	128
        .global         _ZN17fastertransformer16log_probs_kernelI6__halfEEvPfPKT_PKiS7_mmmmb
        .type           _ZN17fastertransformer16log_probs_kernelI6__halfEEvPfPKT_PKiS7_mmmmb,@function
        .size           _ZN17fastertransformer16log_probs_kernelI6__halfEEvPfPKT_PKiS7_mmmmb,(.L_x_29 - _ZN17fastertransformer16log_probs_kernelI6__halfEEvPfPKT_PKiS7_mmmmb)
        .other          _ZN17fastertransformer16log_probs_kernelI6__halfEEvPfPKT_PKiS7_mmmmb,@"STO_CUDA_ENTRY STV_DEFAULT"
_ZN17fastertransformer16log_probs_kernelI6__halfEEvPfPKT_PKiS7_mmmmb:
.text._ZN17fastertransformer16log_probs_kernelI6__halfEEvPfPKT_PKiS7_mmmmb:
[----:B------:R-:W-:Y:S01]  /*0000*/  LDC R1, c[0x0][0x37c] ;  /* 0x0000df00ff017b82 */ /* 0x000fe20000000800 */
[----:B------:R-:W0:Y:S01]  /*0010*/  S2R R7, SR_CTAID.X ;  /* 0x0000000000077919 */ /* 0x000e220000002500 */
[----:B------:R-:W1:Y:S06]  /*0020*/  LDCU.U8 UR4, c[0x0][0x3c0] ;  /* 0x00007800ff0477ac */ /* 0x000e6c0008000000 */
[----:B------:R-:W2:Y:S01]  /*0030*/  LDC.64 R2, c[0x0][0x3a8] ;  /* 0x0000ea00ff027b82 */ /* 0x000ea20000000a00 */
[----:B------:R-:W0:Y:S01]  /*0040*/  S2R R0, SR_CTAID.Y ;  /* 0x0000000000007919 */ /* 0x000e220000002600 */
[----:B-1----:R-:W-:-:S06]  /*0050*/  UPRMT UR4, UR4, 0x8880, URZ ;  /* 0x0000888004047896 */ /* 0x002fcc00080000ff */
[----:B------:R-:W-:-:S04]  /*0060*/  ISETP.NE.AND P1, PT, RZ, UR4, PT ;  /* 0x00000004ff007c0c */ /* 0x000fc8000bf25270 */
[----:B0-----:R-:W-:-:S04]  /*0070*/  SEL R9, R0, R7, !P1 ;  /* 0x0000000700097207 */ /* 0x001fc80004800000 */
[----:B--2---:R-:W-:-:S04]  /*0080*/  ISETP.GE.U32.AND P0, PT, R9, R2, PT ;  /* 0x000000020900720c */ /* 0x004fc80003f06070 */
[----:B------:R-:W-:-:S13]  /*0090*/  ISETP.GE.U32.AND.EX P0, PT, RZ, R3, PT, P0 ;  /* 0x00000003ff00720c */ /* 0x000fda0003f06100 */
[----:B------:R-:W-:Y:S05]  /*00a0*/  @P0 EXIT ;  /* 0x000000000000094d */ /* 0x000fea0003800000 */
[----:B------:R-:W0:Y:S01]  /*00b0*/  LDC.64 R4, c[0x0][0x398] ;  /* 0x0000e600ff047b82 */ /* 0x000e220000000a00 */
[----:B------:R-:W1:Y:S01]  /*00c0*/  LDCU.64 UR6, c[0x0][0x358] ;  /* 0x00006b00ff0677ac */ /* 0x000e620008000a00 */
[----:B0-----:R-:W-:-:S04]  /*00d0*/  LEA R4, P0, R9, R4, 0x2 ;  /* 0x0000000409047211 */ /* 0x001fc800078010ff */
[----:B------:R-:W-:-:S05]  /*00e0*/  LEA.HI.X R5, R9, R5, RZ, 0x2, P0 ;  /* 0x0000000509057211 */ /* 0x000fca00000f14ff */
[----:B-1----:R-:W2:Y:S01]  /*00f0*/  LDG.E R4, desc[UR6][R4.64] ;  /* 0x0000000604047981 */ /* 0x002ea2000c1e1900 */
[----:B------:R-:W-:Y:S01]  /*0100*/  SEL R3, R7, R0, !P1 ;  /* 0x0000000007037207 */ /* 0x000fe20004800000 */
[----:B--2---:R-:W-:-:S05]  /*0110*/  VIADD R6, R4, 0xffffffff ;  /* 0xffffffff04067836 */ /* 0x004fca0000000000 */
[----:B------:R-:W-:-:S13]  /*0120*/  ISETP.GE.AND P0, PT, R3, R6, PT ;  /* 0x000000060300720c */ /* 0x000fda0003f06270 */
[----:B------:R-:W-:Y:S05]  /*0130*/  @P0 EXIT ;  /* 0x000000000000094d */ /* 0x000fea0003800000 */
[----:B------:R-:W0:Y:S01]  /*0140*/  S2R R3, SR_TID.X ;  /* 0x0000000000037919 */ /* 0x000e220000002100 */
[----:B------:R-:W1:Y:S01]  /*0150*/  LDC R11, c[0x0][0x3b8] ;  /* 0x0000ee00ff0b7b82 */ /* 0x000e620000000800 */
[----:B------:R-:W0:Y:S01]  /*0160*/  LDCU.64 UR10, c[0x0][0x3b0] ;  /* 0x00007600ff0a77ac */ /* 0x000e220008000a00 */
[----:B------:R-:W-:Y:S01]  /*0170*/  @!P1 IMAD R10, R7, R2, RZ ;  /* 0x00000002070a9224 */ /* 0x000fe200078e02ff */
[----:B------:R-:W-:Y:S05]  /*0180*/  BSSY.RECONVERGENT B0, `(.L_x_0) ;  /* 0x0000020000007945 */ /* 0x000fea0003800200 */
[----:B------:R-:W2:Y:S08]  /*0190*/  LDC R8, c[0x0][0x3b8] ;  /* 0x0000ee00ff087b82 */ /* 0x000eb00000000800 */
[----:B------:R-:W2:Y:S08]  /*01a0*/  @P1 LDC R12, c[0x0][0x3a0] ;  /* 0x0000e800ff0c1b82 */ /* 0x000eb00000000800 */
[----:B------:R-:W3:Y:S01]  /*01b0*/  LDC.64 R4, c[0x0][0x388] ;  /* 0x0000e200ff047b82 */ /* 0x000ee20000000a00 */
[----:B-1----:R-:W-:-:S02]  /*01c0*/  @P1 IMAD R6, R0, R11, RZ ;  /* 0x0000000b00061224 */ /* 0x002fc400078e02ff */
[----:B------:R-:W-:Y:S01]  /*01d0*/  @!P1 IMAD R6, R10, R11, RZ ;  /* 0x0000000b0a069224 */ /* 0x000fe200078e02ff */
[----:B0-----:R-:W-:Y:S01]  /*01e0*/  ISETP.GE.U32.AND P0, PT, R3, UR10, PT ;  /* 0x0000000a03007c0c */ /* 0x001fe2000bf06070 */
[----:B------:R-:W-:-:S03]  /*01f0*/  IMAD.MOV.U32 R13, RZ, RZ, R3 ;  /* 0x000000ffff0d7224 */ /* 0x000fc600078e0003 */
[----:B------:R-:W-:Y:S01]  /*0200*/  ISETP.GE.U32.AND.EX P0, PT, RZ, UR11, PT, P0 ;  /* 0x0000000bff007c0c */ /* 0x000fe2000bf06100 */
[----:B--2---:R-:W-:-:S04]  /*0210*/  @P1 IMAD R8, R11, R12, RZ ;  /* 0x0000000c0b081224 */ /* 0x004fc800078e02ff */
[----:B------:R-:W-:Y:S02]  /*0220*/  IMAD R8, R9, R8, R6 ;  /* 0x0000000809087224 */ /* 0x000fe400078e0206 */
[----:B------:R-:W-:-:S03]  /*0230*/  IMAD.MOV.U32 R6, RZ, RZ, -0x38802000 ;  /* 0xc77fe000ff067424 */ /* 0x000fc600078e00ff */
[----:B------:R-:W-:-:S04]  /*0240*/  SHF.R.S64 R11, RZ, 0x1f, R8 ;  /* 0x0000001fff0b7819 */ /* 0x000fc80000001008 */
[----:B---3--:R-:W-:Y:S01]  /*0250*/  IADD3 R4, P2, PT, R11, R4, RZ ;  /* 0x000000040b047210 */ /* 0x008fe20007f5e0ff */
[----:B------:R-:W-:-:S03]  /*0260*/  IMAD.MOV.U32 R11, RZ, RZ, RZ ;  /* 0x000000ffff0b7224 */ /* 0x000fc600078e00ff */
[----:B------:R-:W-:Y:S01]  /*0270*/  LEA.HI.X.SX32 R5, R8, R5, 0x1, P2 ;  /* 0x0000000508057211 */ /* 0x000fe200010f0eff */
[----:B------:R-:W-:Y:S08]  /*0280*/  @P0 BRA `(.L_x_1) ;  /* 0x00000000003c0947 */ /* 0x000ff00003800000 */
[----:B------:R-:W0:Y:S01]  /*0290*/  LDC R19, c[0x0][0x360] ;  /* 0x0000d800ff137b82 */ /* 0x000e220000000800 */
[----:B------:R-:W-:Y:S02]  /*02a0*/  IMAD.MOV.U32 R21, RZ, RZ, R13 ;  /* 0x000000ffff157224 */ /* 0x000fe400078e000d */
[----:B------:R-:W-:Y:S02]  /*02b0*/  IMAD.MOV.U32 R10, RZ, RZ, R11 ;  /* 0x000000ffff0a7224 */ /* 0x000fe400078e000b */
[----:B------:R-:W-:-:S07]  /*02c0*/  IMAD.MOV.U32 R8, RZ, RZ, R3 ;  /* 0x000000ffff087224 */ /* 0x000fce00078e0003 */
.L_x_2:
[----:B------:R-:W-:-:S04]  /*02d0*/  LEA R14, P0, R21, R4, 0x1 ;  /* 0x00000004150e7211 */ /* 0x000fc800078008ff */
[----:B------:R-:W-:-:S05]  /*02e0*/  LEA.HI.X R15, R21, R5, R10, 0x1, P0 ;  /* 0x00000005150f7211 */ /* 0x000fca00000f0c0a */
[----:B------:R-:W2:Y:S01]  /*02f0*/  LDG.E.U16 R14, desc[UR6][R14.64] ;  /* 0x000000060e0e7981 */ /* 0x000ea2000c1e1500 */
[----:B0-----:R-:W-:-:S04]  /*0300*/  IMAD.IADD R21, R19, 0x1, R8 ;  /* 0x0000000113157824 */ /* 0x001fc800078e0208 */
[--C-:B------:R-:W-:Y:S01]  /*0310*/  IMAD.MOV.U32 R8, RZ, RZ, R21.reuse ;  /* 0x000000ffff087224 */ /* 0x100fe200078e0015 */
[----:B------:R-:W-:Y:S02]  /*0320*/  ISETP.GE.U32.AND P0, PT, R21, UR10, PT ;  /* 0x0000000a15007c0c */ /* 0x000fe4000bf06070 */
[----:B------:R-:W-:-:S04]  /*0330*/  SHF.R.S32.HI R10, RZ, 0x1f, R21 ;  /* 0x0000001fff0a7819 */ /* 0x000fc80000011415 */
[----:B------:R-:W-:Y:S01]  /*0340*/  ISETP.GE.U32.AND.EX P0, PT, R10, UR11, PT, P0 ;  /* 0x0000000b0a007c0c */ /* 0x000fe2000bf06100 */
[----:B--2---:R-:W-:-:S05]  /*0350*/  HADD2.F32 R17, -RZ, R14.H0_H0 ;  /* 0x2000000eff117230 */ /* 0x004fca0000004100 */
[----:B------:R-:W-:-:S07]  /*0360*/  FMNMX.FTZ R6, R17, R6, !PT ;  /* 0x0000000611067209 */ /* 0x000fce0007810000 */
[----:B------:R-:W-:Y:S05]  /*0370*/  @!P0 BRA `(.L_x_2) ;  /* 0xfffffffc00d48947 */ /* 0x000fea000383ffff */
.L_x_1:
[----:B------:R-:W-:Y:S05]  /*0380*/  BSYNC.RECONVERGENT B0 ;  /* 0x0000000000007941 */ /* 0x000fea0003800200 */
.L_x_0:
[----:B------:R-:W0:Y:S02]  /*0390*/  LDCU UR8, c[0x0][0x360] ;  /* 0x00006c00ff0877ac */ /* 0x000e240008000800 */
[----:B0-----:R-:W-:-:S09]  /*03a0*/  UISETP.GT.U32.AND UP0, UPT, UR8, 0x20, UPT ;  /* 0x000000200800788c */ /* 0x001fd2000bf04070 */
[----:B------:R-:W-:Y:S05]  /*03b0*/  BRA.U UP0, `(.L_x_3) ;  /* 0x00000001002c7547 */ /* 0x000fea000b800000 */
[----:B------:R-:W0:Y:S02]  /*03c0*/  SHFL.BFLY PT, R15, R6, 0x10, 0x1f ;  /* 0x0e001f00060f7f89 */ /* 0x000e2400000e0000 */
[----:B0-----:R-:W-:-:S05]  /*03d0*/  FMNMX.FTZ R15, R15, R6, !PT ;  /* 0x000000060f0f7209 */ /* 0x001fca0007810000 */
[----:B------:R-:W0:Y:S02]  /*03e0*/  SHFL.BFLY PT, R8, R15, 0x8, 0x1f ;  /* 0x0d001f000f087f89 */ /* 0x000e2400000e0000 */
[----:B0-----:R-:W-:-:S05]  /*03f0*/  FMNMX.FTZ R8, R15, R8, !PT ;  /* 0x000000080f087209 */ /* 0x001fca0007810000 */
[----:B------:R-:W0:Y:S02]  /*0400*/  SHFL.BFLY PT, R17, R8, 0x4, 0x1f ;  /* 0x0c801f0008117f89 */ /* 0x000e2400000e0000 */
[----:B0-----:R-:W-:-:S05]  /*0410*/  FMNMX.FTZ R17, R8, R17, !PT ;  /* 0x0000001108117209 */ /* 0x001fca0007810000 */
[----:B------:R-:W0:Y:S02]  /*0420*/  SHFL.BFLY PT, R10, R17, 0x2, 0x1f ;  /* 0x0c401f00110a7f89 */ /* 0x000e2400000e0000 */
[----:B0-----:R-:W-:-:S05]  /*0430*/  FMNMX.FTZ R10, R17, R10, !PT ;  /* 0x0000000a110a7209 */ /* 0x001fca0007810000 */
[----:B------:R-:W0:Y:S02]  /*0440*/  SHFL.BFLY PT, R19, R10, 0x1, 0x1f ;  /* 0x0c201f000a137f89 */ /* 0x000e2400000e0000 */
[----:B0-----:R-:W-:Y:S01]  /*0450*/  FMNMX.FTZ R19, R10, R19, !PT ;  /* 0x000000130a137209 */ /* 0x001fe20007810000 */
[----:B------:R-:W-:Y:S06]  /*0460*/  BRA `(.L_x_4) ;  /* 0x00000000009c7947 */ /* 0x000fec0003800000 */
.L_x_3:
[----:B------:R-:W0:Y:S01]  /*0470*/  SHFL.BFLY PT, R15, R6, 0x10, 0x1f ;  /* 0x0e001f00060f7f89 */ /* 0x000e2200000e0000 */
[----:B------:R-:W-:Y:S02]  /*0480*/  I2FP.F32.U32 R14, R3 ;  /* 0x00000003000e7245 */ /* 0x000fe40000201000 */
[----:B0-----:R-:W-:-:S05]  /*0490*/  FMNMX.FTZ R15, R15, R6, !PT ;  /* 0x000000060f0f7209 */ /* 0x001fca0007810000 */
[----:B------:R-:W0:Y:S02]  /*04a0*/  SHFL.BFLY PT, R8, R15, 0x8, 0x1f ;  /* 0x0d001f000f087f89 */ /* 0x000e2400000e0000 */
[----:B0-----:R-:W-:Y:S02]  /*04b0*/  FMNMX.FTZ R10, R15, R8, !PT ;  /* 0x000000080f0a7209 */ /* 0x001fe40007810000 */
[----:B------:R-:W-:-:S03]  /*04c0*/  I2FP.F32.U32 R8, UR8 ;  /* 0x0000000800087c45 */ /* 0x000fc60008201000 */
[----:B------:R-:W0:Y:S02]  /*04d0*/  SHFL.BFLY PT, R17, R10, 0x4, 0x1f ;  /* 0x0c801f000a117f89 */ /* 0x000e2400000e0000 */
[----:B------:R-:W-:Y:S01]  /*04e0*/  FMUL.FTZ R19, R8, 0.03125 ;  /* 0x3d00000008137820 */ /* 0x000fe20000410000 */
[----:B------:R-:W-:-:S04]  /*04f0*/  LOP3.LUT P0, R8, R3, 0x1f, RZ, 0xc0, !PT ;  /* 0x0000001f03087812 */ /* 0x000fc8000780c0ff */
[----:B------:R-:W-:-:S09]  /*0500*/  FSETP.GT.FTZ.AND P2, PT, R19, R14, PT ;  /* 0x0000000e1300720b */ /* 0x000fd20003f54000 */
[----:B------:R-:W1:Y:S01]  /*0510*/  @!P0 S2R R19, SR_CgaCtaId ;  /* 0x0000000000138919 */ /* 0x000e620000008800 */
[----:B------:R-:W-:-:S03]  /*0520*/  @!P0 MOV R6, 0x400 ;  /* 0x0000040000068802 */ /* 0x000fc60000000f00 */
[----:B------:R-:W2:Y:S02]  /*0530*/  @P2 S2R R21, SR_CgaCtaId ;  /* 0x0000000000152919 */ /* 0x000ea40000008800 */
[----:B------:R-:W-:Y:S01]  /*0540*/  @!P0 VIADD R6, R6, 0x84 ;  /* 0x0000008406068836 */ /* 0x000fe20000000000 */
[----:B0-----:R-:W-:Y:S02]  /*0550*/  FMNMX.FTZ R17, R10, R17, !PT ;  /* 0x000000110a117209 */ /* 0x001fe40007810000 */
[----:B------:R-:W-:-:S03]  /*0560*/  @P2 MOV R10, 0x400 ;  /* 0x00000400000a2802 */ /* 0x000fc60000000f00 */
[----:B------:R-:W0:Y:S02]  /*0570*/  SHFL.BFLY PT, R12, R17, 0x2, 0x1f ;  /* 0x0c401f00110c7f89 */ /* 0x000e2400000e0000 */
[----:B------:R-:W-:Y:S01]  /*0580*/  @P2 VIADD R10, R10, 0x84 ;  /* 0x000000840a0a2836 */ /* 0x000fe20000000000 */
[----:B-1----:R-:W-:-:S04]  /*0590*/  @!P0 LEA R6, R19, R6, 0x18 ;  /* 0x0000000613068211 */ /* 0x002fc800078ec0ff */
[----:B------:R-:W-:Y:S02]  /*05a0*/  @!P0 LEA.HI R6, R3, R6, RZ, 0x1d ;  /* 0x0000000603068211 */ /* 0x000fe400078fe8ff */
[----:B0-----:R-:W-:Y:S02]  /*05b0*/  FMNMX.FTZ R12, R17, R12, !PT ;  /* 0x0000000c110c7209 */ /* 0x001fe40007810000 */
[----:B--2---:R-:W-:-:S03]  /*05c0*/  @P2 LEA R21, R21, R10, 0x18 ;  /* 0x0000000a15152211 */ /* 0x004fc600078ec0ff */
[----:B------:R-:W0:Y:S02]  /*05d0*/  SHFL.BFLY PT, R15, R12, 0x1, 0x1f ;  /* 0x0c201f000c0f7f89 */ /* 0x000e2400000e0000 */
[----:B------:R-:W-:Y:S02]  /*05e0*/  @P2 IMAD R10, R8, 0x4, R21 ;  /* 0x00000004080a2824 */ /* 0x000fe400078e0215 */
[----:B------:R-:W-:Y:S01]  /*05f0*/  IMAD.MOV.U32 R8, RZ, RZ, -0x1f528714 ;  /* 0xe0ad78ecff087424 */ /* 0x000fe200078e00ff */
[----:B0-----:R-:W-:-:S05]  /*0600*/  FMNMX.FTZ R19, R12, R15, !PT ;  /* 0x0000000f0c137209 */ /* 0x001fca0007810000 */
[----:B------:R-:W-:Y:S01]  /*0610*/  @!P0 STS [R6], R19 ;  /* 0x0000001306008388 */ /* 0x000fe20000000800 */
[----:B------:R-:W-:Y:S06]  /*0620*/  BAR.SYNC.DEFER_BLOCKING 0x0 ;  /* 0x0000000000007b1d */ /* 0x000fec0000010000 */
[----:B------:R-:W0:Y:S04]  /*0630*/  @P2 LDS R8, [R10] ;  /* 0x000000000a082984 */ /* 0x000e280000000800 */
[----:B0-----:R-:W0:Y:S02]  /*0640*/  SHFL.BFLY PT, R15, R8, 0x10, 0x1f ;  /* 0x0e001f00080f7f89 */ /* 0x001e2400000e0000 */
        /* <DEDUP_REMOVED lines=8> */
[----:B0-----:R-:W-:-:S07]  /*06d0*/  FMNMX.FTZ R19, R14, R19, !PT ;  /* 0x000000130e137209 */ /* 0x001fce0007810000 */
.L_x_4:
[----:B------:R-:W-:Y:S01]  /*06e0*/  ISETP.NE.AND P2, PT, R3, RZ, PT ;  /* 0x000000ff0300720c */ /* 0x000fe20003f45270 */
[----:B------:R-:W-:Y:S01]  /*06f0*/  BSSY.RECONVERGENT B0, `(.L_x_5) ;  /* 0x000001e000007945 */ /* 0x000fe20003800200 */
[----:B------:R-:W-:Y:S01]  /*0700*/  ISETP.GE.U32.AND P0, PT, R13, UR10, PT ;  /* 0x0000000a0d007c0c */ /* 0x000fe2000bf06070 */
[----:B------:R-:W-:-:S03]  /*0710*/  IMAD.MOV.U32 R8, RZ, RZ, RZ ;  /* 0x000000ffff087224 */ /* 0x000fc600078e00ff */
[----:B------:R-:W-:-:S07]  /*0720*/  ISETP.GE.U32.AND.EX P0, PT, R11, UR11, PT, P0 ;  /* 0x0000000b0b007c0c */ /* 0x000fce000bf06100 */
[----:B------:R-:W0:Y:S01]  /*0730*/  @!P2 S2R R15, SR_CgaCtaId ;  /* 0x00000000000fa919 */ /* 0x000e220000008800 */
[----:B------:R-:W-:-:S04]  /*0740*/  @!P2 MOV R6, 0x400 ;  /* 0x000004000006a802 */ /* 0x000fc80000000f00 */
[----:B0-----:R-:W-:-:S05]  /*0750*/  @!P2 LEA R6, R15, R6, 0x18 ;  /* 0x000000060f06a211 */ /* 0x001fca00078ec0ff */
[----:B------:R0:W-:Y:S01]  /*0760*/  @!P2 STS [R6], R19 ;  /* 0x000000130600a388 */ /* 0x0001e20000000800 */
[----:B------:R-:W-:Y:S06]  /*0770*/  BAR.SYNC.DEFER_BLOCKING 0x0 ;  /* 0x0000000000007b1d */ /* 0x000fec0000010000 */
[----:B------:R-:W-:Y:S05]  /*0780*/  @P0 BRA `(.L_x_6) ;  /* 0x0000000000500947 */ /* 0x000fea0003800000 */
[----:B------:R-:W1:Y:S01]  /*0790*/  S2UR UR5, SR_CgaCtaId ;  /* 0x00000000000579c3 */ /* 0x000e620000008800 */
[----:B------:R-:W-:Y:S01]  /*07a0*/  UMOV UR4, 0x400 ;  /* 0x0000040000047882 */ /* 0x000fe20000000000 */
[----:B------:R-:W-:Y:S02]  /*07b0*/  IMAD.MOV.U32 R8, RZ, RZ, RZ ;  /* 0x000000ffff087224 */ /* 0x000fe400078e00ff */
[----:B------:R-:W-:Y:S01]  /*07c0*/  IMAD.MOV.U32 R10, RZ, RZ, R3 ;  /* 0x000000ffff0a7224 */ /* 0x000fe200078e0003 */
[----:B-1----:R-:W-:-:S09]  /*07d0*/  ULEA UR4, UR5, UR4, 0x18 ;  /* 0x0000000405047291 */ /* 0x002fd2000f8ec0ff */
[----:B0-----:R-:W0:Y:S03]  /*07e0*/  LDS R6, [UR4] ;  /* 0x00000004ff067984 */ /* 0x001e260008000800 */
.L_x_7:
[----:B------:R-:W-:-:S04]  /*07f0*/  LEA R14, P0, R13, R4, 0x1 ;  /* 0x000000040d0e7211 */ /* 0x000fc800078008ff */
[----:B------:R-:W-:-:S05]  /*0800*/  LEA.HI.X R15, R13, R5, R11, 0x1, P0 ;  /* 0x000000050d0f7211 */ /* 0x000fca00000f0c0b */
[----:B------:R-:W2:Y:S01]  /*0810*/  LDG.E.U16 R14, desc[UR6][R14.64] ;  /* 0x000000060e0e7981 */ /* 0x000ea2000c1e1500 */
[----:B------:R-:W-:-:S04]  /*0820*/  VIADD R13, R10, UR8 ;  /* 0x000000080a0d7c36 */ /* 0x000fc80008000000 */
[----:B------:R-:W-:Y:S01]  /*0830*/  IMAD.MOV.U32 R10, RZ, RZ, R13 ;  /* 0x000000ffff0a7224 */ /* 0x000fe200078e000d */
[----:B------:R-:W-:Y:S01]  /*0840*/  ISETP.GE.U32.AND P0, PT, R13, UR10, PT ;  /* 0x0000000a0d007c0c */ /* 0x000fe2000bf06070 */
[----:B--2---:R-:W-:-:S05]  /*0850*/  HADD2.F32 R11, -RZ, R14.H0_H0 ;  /* 0x2000000eff0b7230 */ /* 0x004fca0000004100 */
[----:B0-----:R-:W-:-:S04]  /*0860*/  FADD.FTZ R11, -R6, R11 ;  /* 0x0000000b060b7221 */ /* 0x001fc80000010100 */
[----:B------:R-:W-:Y:S01]  /*0870*/  FMUL.FTZ R12, R11, 1.4426950216293334961 ;  /* 0x3fb8aa3b0b0c7820 */ /* 0x000fe20000410000 */
[----:B------:R-:W-:-:S03]  /*0880*/  SHF.R.S32.HI R11, RZ, 0x1f, R13 ;  /* 0x0000001fff0b7819 */ /* 0x000fc6000001140d */
[----:B------:R-:W0:Y:S01]  /*0890*/  MUFU.EX2 R17, R12 ;  /* 0x0000000c00117308 */ /* 0x000e220000000800 */
[----:B------:R-:W-:Y:S01]  /*08a0*/  ISETP.GE.U32.AND.EX P0, PT, R11, UR11, PT, P0 ;  /* 0x0000000b0b007c0c */ /* 0x000fe2000bf06100 */
[----:B0-----:R-:W-:-:S12]  /*08b0*/  FADD.FTZ R8, R17, R8 ;  /* 0x0000000811087221 */ /* 0x001fd80000010000 */
[----:B------:R-:W-:Y:S05]  /*08c0*/  @!P0 BRA `(.L_x_7) ;  /* 0xfffffffc00c88947 */ /* 0x000fea000383ffff */
.L_x_6:
[----:B------:R-:W-:Y:S05]  /*08d0*/  BSYNC.RECONVERGENT B0 ;  /* 0x0000000000007941 */ /* 0x000fea0003800200 */
.L_x_5:
[----:B------:R-:W-:Y:S05]  /*08e0*/  BRA.U UP0, `(.L_x_8) ;  /* 0x00000001002c7547 */ /* 0x000fea000b800000 */
[----:B------:R-:W1:Y:S02]  /*08f0*/  SHFL.BFLY PT, R3, R8, 0x10, 0x1f ;  /* 0x0e001f0008037f89 */ /* 0x000e6400000e0000 */
[----:B-1----:R-:W-:-:S05]  /*0900*/  FADD.FTZ R3, R3, R8 ;  /* 0x0000000803037221 */ /* 0x002fca0000010000 */
[----:B0-----:R-:W0:Y:S02]  /*0910*/  SHFL.BFLY PT, R6, R3, 0x8, 0x1f ;  /* 0x0d001f0003067f89 */ /* 0x001e2400000e0000 */
[----:B0-----:R-:W-:-:S05]  /*0920*/  FADD.FTZ R6, R3, R6 ;  /* 0x0000000603067221 */ /* 0x001fca0000010000 */
[----:B------:R-:W0:Y:S02]  /*0930*/  SHFL.BFLY PT, R11, R6, 0x4, 0x1f ;  /* 0x0c801f00060b7f89 */ /* 0x000e2400000e0000 */
[----:B0-----:R-:W-:-:S05]  /*0940*/  FADD.FTZ R11, R6, R11 ;  /* 0x0000000b060b7221 */ /* 0x001fca0000010000 */
[----:B------:R-:W0:Y:S02]  /*0950*/  SHFL.BFLY PT, R10, R11, 0x2, 0x1f ;  /* 0x0c401f000b0a7f89 */ /* 0x000e2400000e0000 */
[----:B0-----:R-:W-:-:S05]  /*0960*/  FADD.FTZ R10, R11, R10 ;  /* 0x0000000a0b0a7221 */ /* 0x001fca0000010000 */
[----:B------:R-:W0:Y:S02]  /*0970*/  SHFL.BFLY PT, R13, R10, 0x1, 0x1f ;  /* 0x0c201f000a0d7f89 */ /* 0x000e2400000e0000 */
[----:B0-----:R-:W-:Y:S01]  /*0980*/  FADD.FTZ R13, R10, R13 ;  /* 0x0000000d0a0d7221 */ /* 0x001fe20000010000 */
[----:B------:R-:W-:Y:S06]  /*0990*/  BRA `(.L_x_9) ;  /* 0x00000000009c7947 */ /* 0x000fec0003800000 */
.L_x_8:
[----:B------:R-:W1:Y:S01]  /*09a0*/  SHFL.BFLY PT, R11, R8, 0x10, 0x1f ;  /* 0x0e001f00080b7f89 */ /* 0x000e6200000e0000 */
[----:B------:R-:W-:Y:S02]  /*09b0*/  I2FP.F32.U32 R10, UR8 ;  /* 0x00000008000a7c45 */ /* 0x000fe40008201000 */
[----:B------:R-:W-:Y:S02]  /*09c0*/  LOP3.LUT P0, R12, R3, 0x1f, RZ, 0xc0, !PT ;  /* 0x0000001f030c7812 */ /* 0x000fe4000780c0ff */
[----:B------:R-:W-:Y:S01]  /*09d0*/  I2FP.F32.U32 R14, R3 ;  /* 0x00000003000e7245 */ /* 0x000fe20000201000 */
[----:B------:R-:W-:-:S05]  /*09e0*/  FMUL.FTZ R15, R10, 0.03125 ;  /* 0x3d0000000a0f7820 */ /* 0x000fca0000410000 */
[----:B------:R-:W-:-:S05]  /*09f0*/  FSETP.GT.FTZ.AND P3, PT, R15, R14, PT ;  /* 0x0000000e0f00720b */ /* 0x000fca0003f74000 */
[----:B------:R-:W2:Y:S01]  /*0a00*/  @!P0 S2R R15, SR_CgaCtaId ;  /* 0x00000000000f8919 */ /* 0x000ea20000008800 */
[----:B-1----:R-:W-:-:S07]  /*0a10*/  FADD.FTZ R11, R11, R8 ;  /* 0x000000080b0b7221 */ /* 0x002fce0000010000 */
[----:B------:R-:W1:Y:S01]  /*0a20*/  @P3 S2R R17, SR_CgaCtaId ;  /* 0x0000000000113919 */ /* 0x000e620000008800 */
[----:B------:R-:W-:Y:S01]  /*0a30*/  @P3 MOV R8, 0x400 ;  /* 0x0000040000083802 */ /* 0x000fe20000000f00 */
[----:B0-----:R-:W0:Y:S04]  /*0a40*/  SHFL.BFLY PT, R6, R11, 0x8, 0x1f ;  /* 0x0d001f000b067f89 */ /* 0x001e2800000e0000 */
[----:B------:R-:W-:Y:S02]  /*0a50*/  @P3 VIADD R8, R8, 0x4 ;  /* 0x0000000408083836 */ /* 0x000fe40000000000 */
[----:B0-----:R-:W-:-:S03]  /*0a60*/  FADD.FTZ R6, R11, R6 ;  /* 0x000000060b067221 */ /* 0x001fc60000010000 */
[----:B-1----:R-:W-:Y:S02]  /*0a70*/  @P3 LEA R17, R17, R8, 0x18 ;  /* 0x0000000811113211 */ /* 0x002fe400078ec0ff */
[----:B------:R-:W0:Y:S03]  /*0a80*/  SHFL.BFLY PT, R13, R6, 0x4, 0x1f ;  /* 0x0c801f00060d7f89 */ /* 0x000e2600000e0000 */
[----:B------:R-:W-:Y:S02]  /*0a90*/  @P3 IMAD R8, R12, 0x4, R17 ;  /* 0x000000040c083824 */ /* 0x000fe400078e0211 */
[----:B0-----:R-:W-:Y:S01]  /*0aa0*/  FADD.FTZ R13, R6, R13 ;  /* 0x0000000d060d7221 */ /* 0x001fe20000010000 */
[----:B------:R-:W-:-:S04]  /*0ab0*/  @!P0 MOV R6, 0x400 ;  /* 0x0000040000068802 */ /* 0x000fc80000000f00 */
[----:B------:R-:W0:Y:S01]  /*0ac0*/  SHFL.BFLY PT, R10, R13, 0x2, 0x1f ;  /* 0x0c401f000d0a7f89 */ /* 0x000e2200000e0000 */
[----:B------:R-:W-:-:S05]  /*0ad0*/  @!P0 VIADD R6, R6, 0x4 ;  /* 0x0000000406068836 */ /* 0x000fca0000000000 */
[----:B--2---:R-:W-:-:S04]  /*0ae0*/  @!P0 LEA R6, R15, R6, 0x18 ;  /* 0x000000060f068211 */ /* 0x004fc800078ec0ff */
[----:B------:R-:W-:Y:S01]  /*0af0*/  @!P0 LEA.HI R6, R3, R6, RZ, 0x1d ;  /* 0x0000000603068211 */ /* 0x000fe200078fe8ff */
[----:B------:R-:W-:Y:S02]  /*0b00*/  IMAD.MOV.U32 R3, RZ, RZ, RZ ;  /* 0x000000ffff037224 */ /* 0x000fe400078e00ff */
[----:B0-----:R-:W-:-:S05]  /*0b10*/  FADD.FTZ R10, R13, R10 ;  /* 0x0000000a0d0a7221 */ /* 0x001fca0000010000 */
[----:B------:R-:W0:Y:S02]  /*0b20*/  SHFL.BFLY PT, R11, R10, 0x1, 0x1f ;  /* 0x0c201f000a0b7f89 */ /* 0x000e2400000e0000 */
[----:B0-----:R-:W-:-:S05]  /*0b30*/  FADD.FTZ R15, R10, R11 ;  /* 0x0000000b0a0f7221 */ /* 0x001fca0000010000 */
[----:B------:R-:W-:Y:S01]  /*0b40*/  @!P0 STS [R6], R15 ;  /* 0x0000000f06008388 */ /* 0x000fe20000000800 */
[----:B------:R-:W-:Y:S06]  /*0b50*/  BAR.SYNC.DEFER_BLOCKING 0x0 ;  /* 0x0000000000007b1d */ /* 0x000fec0000010000 */
[----:B------:R-:W0:Y:S04]  /*0b60*/  @P3 LDS R3, [R8] ;  /* 0x0000000008033984 */ /* 0x000e280000000800 */
[----:B0-----:R-:W0:Y:S02]  /*0b70*/  SHFL.BFLY PT, R10, R3, 0x10, 0x1f ;  /* 0x0e001f00030a7f89 */ /* 0x001e2400000e0000 */
[----:B0-----:R-:W-:-:S05]  /*0b80*/  FADD.FTZ R10, R10, R3 ;  /* 0x000000030a0a7221 */ /* 0x001fca0000010000 */
[----:B------:R-:W0:Y:S02]  /*0b90*/  SHFL.BFLY PT, R11, R10, 0x8, 0x1f ;  /* 0x0d001f000a0b7f89 */ /* 0x000e2400000e0000 */
[----:B0-----:R-:W-:-:S05]  /*0ba0*/  FADD.FTZ R11, R10, R11 ;  /* 0x0000000b0a0b7221 */ /* 0x001fca0000010000 */
[----:B------:R-:W0:Y:S02]  /*0bb0*/  SHFL.BFLY PT, R12, R11, 0x4, 0x1f ;  /* 0x0c801f000b0c7f89 */ /* 0x000e2400000e0000 */
[----:B0-----:R-:W-:-:S05]  /*0bc0*/  FADD.FTZ R12, R11, R12 ;  /* 0x0000000c0b0c7221 */ /* 0x001fca0000010000 */
[----:B------:R-:W0:Y:S02]  /*0bd0*/  SHFL.BFLY PT, R13, R12, 0x2, 0x1f ;  /* 0x0c401f000c0d7f89 */ /* 0x000e2400000e0000 */
[----:B0-----:R-:W-:-:S05]  /*0be0*/  FADD.FTZ R14, R12, R13 ;  /* 0x0000000d0c0e7221 */ /* 0x001fca0000010000 */
[----:B------:R-:W0:Y:S02]  /*0bf0*/  SHFL.BFLY PT, R13, R14, 0x1, 0x1f ;  /* 0x0c201f000e0d7f89 */ /* 0x000e2400000e0000 */
[----:B0-----:R-:W-:-:S07]  /*0c00*/  FADD.FTZ R13, R14, R13 ;  /* 0x0000000d0e0d7221 */ /* 0x001fce0000010000 */
.L_x_9:
[----:B------:R-:W-:Y:S05]  /*0c10*/  @P2 EXIT ;  /* 0x000000000000294d */ /* 0x000fea0003800000 */
[----:B------:R-:W0:Y:S01]  /*0c20*/  @P1 LDC R3, c[0x0][0x3a0] ;  /* 0x0000e800ff031b82 */ /* 0x000e220000000800 */
[----:B------:R-:W-:-:S07]  /*0c30*/  @P1 VIADD R6, R0, 0x1 ;  /* 0x0000000100061836 */ /* 0x000fce0000000000 */
[----:B------:R-:W1:Y:S01]  /*0c40*/  LDC.64 R10, c[0x0][0x390] ;  /* 0x0000e400ff0a7b82 */ /* 0x000e620000000a00 */
[----:B0-----:R-:W-:Y:S02]  /*0c50*/  @P1 VIADD R8, R3, 0xffffffff ;  /* 0xffffffff03081836 */ /* 0x001fe40000000000 */
[C---:B------:R-:W-:Y:S02]  /*0c60*/  @P1 IMAD R6, R9.reuse, R3, R6 ;  /* 0x0000000309061224 */ /* 0x040fe400078e0206 */
[----:B------:R-:W-:Y:S02]  /*0c70*/  @P1 IMAD R8, R9, R8, R0 ;  /* 0x0000000809081224 */ /* 0x000fe400078e0200 */
[----:B------:R-:W-:-:S04]  /*0c80*/  @!P1 IMAD R8, R7, R2, R9 ;  /* 0x0000000207089224 */ /* 0x000fc800078e0209 */
[----:B------:R-:W-:-:S05]  /*0c90*/  @!P1 IMAD.IADD R6, R8, 0x1, R2 ;  /* 0x0000000108069824 */ /* 0x000fca00078e0202 */
[----:B------:R-:W-:-:S04]  /*0ca0*/  SHF.R.S64 R3, RZ, 0x1e, R6 ;  /* 0x0000001eff037819 */ /* 0x000fc80000001006 */
[----:B-1----:R-:W-:-:S04]  /*0cb0*/  IADD3 R2, P0, PT, R3, R10, RZ ;  /* 0x0000000a03027210 */ /* 0x002fc80007f1e0ff */
[----:B------:R-:W-:Y:S01]  /*0cc0*/  LEA.HI.X.SX32 R3, R6, R11, 0x2, P0 ;  /* 0x0000000b06037211 */ /* 0x000fe200000f16ff */
[----:B------:R-:W0:Y:S05]  /*0cd0*/  S2UR UR5, SR_CgaCtaId ;  /* 0x00000000000579c3 */ /* 0x000e2a0000008800 */
[----:B------:R-:W2:Y:S01]  /*0ce0*/  LDG.E R3, desc[UR6][R2.64] ;  /* 0x0000000602037981 */ /* 0x000ea2000c1e1900 */
[----:B------:R-:W-:Y:S02]  /*0cf0*/  UMOV UR4, 0x400 ;  /* 0x0000040000047882 */ /* 0x000fe40000000000 */
[----:B------:R-:W1:Y:S01]  /*0d00*/  LDC.64 R10, c[0x0][0x380] ;  /* 0x0000e000ff0a7b82 */ /* 0x000e620000000a00 */
[----:B0-----:R-:W-:-:S09]  /*0d10*/  ULEA UR4, UR5, UR4, 0x18 ;  /* 0x0000000405047291 */ /* 0x001fd2000f8ec0ff */
[----:B------:R-:W0:Y:S01]  /*0d20*/  LDS R7, [UR4] ;  /* 0x00000004ff077984 */ /* 0x000e220008000800 */
[----:B--2---:R-:W-:-:S06]  /*0d30*/  IMAD.WIDE R4, R3, 0x2, R4 ;  /* 0x0000000203047825 */ /* 0x004fcc00078e0204 */
[----:B------:R-:W2:Y:S01]  /*0d40*/  LDG.E.U16 R4, desc[UR6][R4.64] ;  /* 0x0000000604047981 */ /* 0x000ea2000c1e1500 */
[----:B------:R-:W-:Y:S01]  /*0d50*/  FADD.FTZ R13, R13, 9.9999997171806853657e-10 ;  /* 0x3089705f0d0d7421 */ /* 0x000fe20000010000 */
[----:B------:R-:W-:-:S04]  /*0d60*/  SHF.R.S64 R9, RZ, 0x1e, R8 ;  /* 0x0000001eff097819 */ /* 0x000fc80000001008 */
[----:B-1----:R-:W-:Y:S01]  /*0d70*/  IADD3 R2, P0, PT, R9, R10, RZ ;  /* 0x0000000a09027210 */ /* 0x002fe20007f1e0ff */
[----:B------:R-:W1:Y:S03]  /*0d80*/  MUFU.LG2 R13, R13 ;  /* 0x0000000d000d7308 */ /* 0x000e660000000c00 */
[----:B------:R-:W-:Y:S01]  /*0d90*/  LEA.HI.X.SX32 R3, R8, R11, 0x2, P0 ;  /* 0x0000000b08037211 */ /* 0x000fe200000f16ff */
[----:B--2---:R-:W-:-:S05]  /*0da0*/  HADD2.F32 R0, -RZ, R4.H0_H0 ;  /* 0x20000004ff007230 */ /* 0x004fca0000004100 */
[----:B0-----:R-:W-:-:S04]  /*0db0*/  FADD.FTZ R0, R0, -R7 ;  /* 0x8000000700007221 */ /* 0x001fc80000010000 */
[----:B-1----:R-:W-:-:S05]  /*0dc0*/  FFMA.FTZ R5, R13, -0.69314718246459960938, R0 ;  /* 0xbf3172180d057823 */ /* 0x002fca0000010000 */
[----:B------:R-:W-:Y:S01]  /*0dd0*/  STG.E desc[UR6][R2.64], R5 ;  /* 0x0000000502007986 */ /* 0x000fe2000c101906 */
[----:B------:R-:W-:Y:S05]  /*0de0*/  EXIT ;  /* 0x000000000000794d */ /* 0x000fea0003800000 */
.L_x_10:
[----:B------:R-:W-:-:S00]  /*0df0*/  BRA `(.L_x_10) ;  /* 0xfffffffc00fc7947 */ /* 0x000fc0000383ffff */
[----:B------:R-:W-:-:S00]  /*0e00*/  NOP ;  /* 0x0000000000007918 */ /* 0x000fc00000000000 */
[----:B------:R-:W-:-:S00]  /*0e10*/  NOP ;  /* 0x0000000000007918 */ /* 0x000fc00000000000 */
[----:B------:R-:W-:-:S00]  /*0e20*/  NOP ;  /* 0x0000000000007918 */ /* 0x000fc00000000000 */
[----:B------:R-:W-:-:S00]  /*0e30*/  NOP ;  /* 0x0000000000007918 */ /* 0x000fc00000000000 */
[----:B------:R-:W-:-:S00]  /*0e40*/  NOP ;  /* 0x0000000000007918 */ /* 0x000fc00000000000 */
[----:B------:R-:W-:-:S00]  /*0e50*/  NOP ;  /* 0x0000000000007918 */ /* 0x000fc00000000000 */
[----:B------:R-:W-:-:S00]  /*0e60*/  NOP ;  /* 0x0000000000007918 */ /* 0x000fc00000000000 */
[----:B------:R-:W-:-:S00]  /*0e70*/  NOP ;  /* 0x0000000000007918 */ /* 0x000fc00000000000 */
.L_x_29:


//--------------------- .text._ZN17fastertransformer16log_probs_kernelIfEEvPfPKT_PKiS6_mmmmb --------------------------
	.section	.text._ZN17fastertransformer16log_probs_kernelIfEEvPfPKT_PKiS6_mmmmb,"ax",@progbits
	.align	128
        .global         _ZN17fastertransformer16log_probs_kernelIfEEvPfPKT_PKiS6_mmmmb
        .type           _ZN17fastertransformer16log_probs_kernelIfEEvPfPKT_PKiS6_mmmmb,@function
        .size           _ZN17fastertransformer16log_probs_kernelIfEEvPfPKT_PKiS6_mmmmb,(.L_x_30 - _ZN17fastertransformer16log_probs_kernelIfEEvPfPKT_PKiS6_mmmmb)
        .other          _ZN17fastertransformer16log_probs_kernelIfEEvPfPKT_PKiS6_mmmmb,@"STO_CUDA_ENTRY STV_DEFAULT"
_ZN17fastertransformer16log_probs_kernelIfEEvPfPKT_PKiS6_mmmmb:
.text._ZN17fastertransformer16log_probs_kernelIfEEvPfPKT_PKiS6_mmmmb:
        /* <DEDUP_REMOVED lines=34> */
[----:B------:R-:W-:-:S05]  /*0220*/  IMAD R6, R9, R8, R6 ;  /* 0x0000000809067224 */ /* 0x000fca00078e0206 */
[----:B------:R-:W-:-:S04]  /*0230*/  SHF.R.S64 R11, RZ, 0x1e, R6 ;  /* 0x0000001eff0b7819 */ /* 0x000fc80000001006 */
[----:B---3--:R-:W-:Y:S01]  /*0240*/  IADD3 R4, P2, PT, R11, R4, RZ ;  /* 0x000000040b047210 */ /* 0x008fe20007f5e0ff */
[----:B------:R-:W-:-:S03]  /*0250*/  IMAD.MOV.U32 R11, RZ, RZ, RZ ;  /* 0x000000ffff0b7224 */ /* 0x000fc600078e00ff */
[----:B------:R-:W-:Y:S01]  /*0260*/  LEA.HI.X.SX32 R5, R6, R5, 0x2, P2 ;  /* 0x0000000506057211 */ /* 0x000fe200010f16ff */
[----:B------:R-:W-:Y:S01]  /*0270*/  IMAD.MOV.U32 R6, RZ, RZ, -0x800001 ;  /* 0xff7fffffff067424 */ /* 0x000fe200078e00ff */
[----:B------:R-:W-:Y:S07]  /*0280*/  @P0 BRA `(.L_x_12) ;  /* 0x00000000003c0947 */ /* 0x000fee0003800000 */
[----:B------:R-:W0:Y:S01]  /*0290*/  LDC R17, c[0x0][0x360] ;  /* 0x0000d800ff117b82 */ /* 0x000e220000000800 */
[----:B------:R-:W-:Y:S02]  /*02a0*/  IMAD.MOV.U32 R6, RZ, RZ, -0x800001 ;  /* 0xff7fffffff067424 */ /* 0x000fe400078e00ff */
[----:B------:R-:W-:Y:S02]  /*02b0*/  IMAD.MOV.U32 R19, RZ, RZ, R13 ;  /* 0x000000ffff137224 */ /* 0x000fe400078e000d */
[----:B------:R-:W-:Y:S02]  /*02c0*/  IMAD.MOV.U32 R10, RZ, RZ, R11 ;  /* 0x000000ffff0a7224 */ /* 0x000fe400078e000b */
[----:B------:R-:W-:-:S07]  /*02d0*/  IMAD.MOV.U32 R8, RZ, RZ, R3 ;  /* 0x000000ffff087224 */ /* 0x000fce00078e0003 */
.L_x_13:
[----:B------:R-:W-:-:S04]  /*02e0*/  LEA R14, P0, R19, R4, 0x2 ;  /* 0x00000004130e7211 */ /* 0x000fc800078010ff */
[----:B------:R-:W-:-:S06]  /*02f0*/  LEA.HI.X R15, R19, R5, R10, 0x2, P0 ;  /* 0x00000005130f7211 */ /* 0x000fcc00000f140a */
[----:B------:R-:W2:Y:S01]  /*0300*/  LDG.E R15, desc[UR6][R14.64] ;  /* 0x000000060e0f7981 */ /* 0x000ea2000c1e1900 */
[----:B0-----:R-:W-:-:S04]  /*0310*/  IMAD.IADD R19, R17, 0x1, R8 ;  /* 0x0000000111137824 */ /* 0x001fc800078e0208 */
[--C-:B------:R-:W-:Y:S01]  /*0320*/  IMAD.MOV.U32 R8, RZ, RZ, R19.reuse ;  /* 0x000000ffff087224 */ /* 0x100fe200078e0013 */
[----:B------:R-:W-:Y:S02]  /*0330*/  ISETP.GE.U32.AND P0, PT, R19, UR10, PT ;  /* 0x0000000a13007c0c */ /* 0x000fe4000bf06070 */
[----:B------:R-:W-:-:S04]  /*0340*/  SHF.R.S32.HI R10, RZ, 0x1f, R19 ;  /* 0x0000001fff0a7819 */ /* 0x000fc80000011413 */
[----:B------:R-:W-:Y:S02]  /*0350*/  ISETP.GE.U32.AND.EX P0, PT, R10, UR11, PT, P0 ;  /* 0x0000000b0a007c0c */ /* 0x000fe4000bf06100 */
[----:B--2---:R-:W-:-:S11]  /*0360*/  FMNMX.FTZ R6, R15, R6, !PT ;  /* 0x000000060f067209 */ /* 0x004fd60007810000 */
[----:B------:R-:W-:Y:S05]  /*0370*/  @!P0 BRA `(.L_x_13) ;  /* 0xfffffffc00d88947 */ /* 0x000fea000383ffff */
.L_x_12:
[----:B------:R-:W-:Y:S05]  /*0380*/  BSYNC.RECONVERGENT B0 ;  /* 0x0000000000007941 */ /* 0x000fea0003800200 */
.L_x_11:
        /* <DEDUP_REMOVED lines=14> */
.L_x_14:
        /* <DEDUP_REMOVED lines=39> */
.L_x_15:
        /* <DEDUP_REMOVED lines=17> */
.L_x_18:
[----:B------:R-:W-:-:S04]  /*07f0*/  LEA R14, P0, R13, R4, 0x2 ;  /* 0x000000040d0e7211 */ /* 0x000fc800078010ff */
[----:B------:R-:W-:-:S06]  /*0800*/  LEA.HI.X R15, R13, R5, R11, 0x2, P0 ;  /* 0x000000050d0f7211 */ /* 0x000fcc00000f140b */
[----:B------:R-:W0:Y:S01]  /*0810*/  LDG.E R15, desc[UR6][R14.64] ;  /* 0x000000060e0f7981 */ /* 0x000e22000c1e1900 */
[----:B------:R-:W-:-:S04]  /*0820*/  VIADD R13, R10, UR8 ;  /* 0x000000080a0d7c36 */ /* 0x000fc80008000000 */
[----:B------:R-:W-:Y:S01]  /*0830*/  IMAD.MOV.U32 R10, RZ, RZ, R13 ;  /* 0x000000ffff0a7224 */ /* 0x000fe200078e000d */
[----:B------:R-:W-:Y:S01]  /*0840*/  ISETP.GE.U32.AND P0, PT, R13, UR10, PT ;  /* 0x0000000a0d007c0c */ /* 0x000fe2000bf06070 */
[----:B0-----:R-:W-:-:S04]  /*0850*/  FADD.FTZ R11, -R6, R15 ;  /* 0x0000000f060b7221 */ /* 0x001fc80000010100 */
[----:B------:R-:W-:Y:S01]  /*0860*/  FMUL.FTZ R12, R11, 1.4426950216293334961 ;  /* 0x3fb8aa3b0b0c7820 */ /* 0x000fe20000410000 */
[----:B------:R-:W-:-:S03]  /*0870*/  SHF.R.S32.HI R11, RZ, 0x1f, R13 ;  /* 0x0000001fff0b7819 */ /* 0x000fc6000001140d */
[----:B------:R-:W0:Y:S01]  /*0880*/  MUFU.EX2 R17, R12 ;  /* 0x0000000c00117308 */ /* 0x000e220000000800 */
[----:B------:R-:W-:Y:S01]  /*0890*/  ISETP.GE.U32.AND.EX P0, PT, R11, UR11, PT, P0 ;  /* 0x0000000b0b007c0c */ /* 0x000fe2000bf06100 */
[----:B0-----:R-:W-:-:S12]  /*08a0*/  FADD.FTZ R8, R17, R8 ;  /* 0x0000000811087221 */ /* 0x001fd80000010000 */
[----:B------:R-:W-:Y:S05]  /*08b0*/  @!P0 BRA `(.L_x_18) ;  /* 0xfffffffc00cc8947 */ /* 0x000fea000383ffff */
.L_x_17:
[----:B------:R-:W-:Y:S05]  /*08c0*/  BSYNC.RECONVERGENT B0 ;  /* 0x0000000000007941 */ /* 0x000fea0003800200 */
.L_x_16:
        /* <DEDUP_REMOVED lines=12> */
.L_x_19:
        /* <DEDUP_REMOVED lines=39> */
.L_x_20:
        /* <DEDUP_REMOVED lines=19> */
[----:B------:R-:W0:Y:S01]  /*0d30*/  LDG.E R4, desc[UR6][R4.64] ;  /* 0x0000000604047981 */ /* 0x000e22000c1e1900 */
[----:B------:R-:W-:Y:S01]  /*0d40*/  FADD.FTZ R13, R13, 9.9999997171806853657e-10 ;  /* 0x3089705f0d0d7421 */ /* 0x000fe20000010000 */
[----:B------:R-:W-:-:S03]  /*0d50*/  SHF.R.S64 R9, RZ, 0x1e, R8 ;  /* 0x0000001eff097819 */ /* 0x000fc60000001008 */
[----:B------:R-:W2:Y:S01]  /*0d60*/  MUFU.LG2 R0, R13 ;  /* 0x0000000d00007308 */ /* 0x000ea20000000c00 */
[----:B-1----:R-:W-:-:S04]  /*0d70*/  IADD3 R2, P0, PT, R9, R10, RZ ;  /* 0x0000000a09027210 */ /* 0x002fc80007f1e0ff */
[----:B------:R-:W-:Y:S01]  /*0d80*/  LEA.HI.X.SX32 R3, R8, R11, 0x2, P0 ;  /* 0x0000000b08037211 */ /* 0x000fe200000f16ff */
[----:B0-----:R-:W-:-:S04]  /*0d90*/  FADD.FTZ R7, R4, -R7 ;  /* 0x8000000704077221 */ /* 0x001fc80000010000 */
[----:B--2---:R-:W-:-:S05]  /*0da0*/  FFMA.FTZ R7, R0, -0.69314718246459960938, R7 ;  /* 0xbf31721800077823 */ /* 0x004fca0000010007 */
[----:B------:R-:W-:Y:S01]  /*0db0*/  STG.E desc[UR6][R2.64], R7 ;  /* 0x0000000702007986 */ /* 0x000fe2000c101906 */
[----:B------:R-:W-:Y:S05]  /*0dc0*/  EXIT ;  /* 0x000000000000794d */ /* 0x000fea0003800000 */
.L_x_21:
        /* <DEDUP_REMOVED lines=11> */
.L_x_30:


//--------------------- .text._ZN17fastertransformer20accumulate_log_probsEPfPKfPKimmb --------------------------
	.section	.text._ZN17fastertransformer20accumulate_log_probsEPfPKfPKimmb,"ax",@progbits
	.align	128
        .global         _ZN17fastertransformer20accumulate_log_probsEPfPKfPKimmb
        .type           _ZN17fastertransformer20accumulate_log_probsEPfPKfPKimmb,@function
        .size           _ZN17fastertransformer20accumulate_log_probsEPfPKfPKimmb,(.L_x_31 - _ZN17fastertransformer20accumulate_log_probsEPfPKfPKimmb)
        .other          _ZN17fastertransformer20accumulate_log_probsEPfPKfPKimmb,@"STO_CUDA_ENTRY STV_DEFAULT"
_ZN17fastertransformer20accumulate_log_probsEPfPKfPKimmb:
.text._ZN17fastertransformer20accumulate_log_probsEPfPKfPKimmb:
[----:B------:R-:W-:Y:S08]  /*0000*/  LDC R1, c[0x0][0x37c] ;  /* 0x0000df00ff017b82 */ /* 0x000ff00000000800 */
[----:B------:R-:W0:Y:S08]  /*0010*/  S2UR UR4, SR_CTAID.X ;  /* 0x00000000000479c3 */ /* 0x000e300000002500 */
[----:B------:R-:W0:Y:S02]  /*0020*/  LDC.64 R4, c[0x0][0x3a0] ;  /* 0x0000e800ff047b82 */ /* 0x000e240000000a00 */
[----:B0-----:R-:W-:-:S04]  /*0030*/  ISETP.LE.U32.AND P0, PT, R4, UR4, PT ;  /* 0x0000000404007c0c */ /* 0x001fc8000bf03070 */
[----:B------:R-:W-:-:S13]  /*0040*/  ISETP.GE.U32.AND.EX P0, PT, RZ, R5, PT, P0 ;  /* 0x00000005ff00720c */ /* 0x000fda0003f06100 */
[----:B------:R-:W-:Y:S05]  /*0050*/  @P0 EXIT ;  /* 0x000000000000094d */ /* 0x000fea0003800000 */
[----:B------:R-:W0:Y:S01]  /*0060*/  LDC.64 R2, c[0x0][0x390] ;  /* 0x0000e400ff027b82 */ /* 0x000e220000000a00 */
[----:B------:R-:W1:Y:S01]  /*0070*/  LDCU.64 UR6, c[0x0][0x358] ;  /* 0x00006b00ff0677ac */ /* 0x000e620008000a00 */
[----:B------:R-:W-:Y:S02]  /*0080*/  USHF.L.U32 UR8, UR4, 0x2, URZ ;  /* 0x0000000204087899 */ /* 0x000fe400080006ff */
[----:B------:R-:W-:Y:S01]  /*0090*/  USHF.R.U32.HI UR9, URZ, 0x1e, UR4 ;  /* 0x0000001eff097899 */ /* 0x000fe20008011604 */
[----:B------:R-:W2:Y:S03]  /*00a0*/  S2R R0, SR_TID.X ;  /* 0x0000000000007919 */ /* 0x000ea60000002100 */
[----:B------:R-:W3:Y:S01]  /*00b0*/  LDC.U8 R5, c[0x0][0x3a8] ;  /* 0x0000ea00ff057b82 */ /* 0x000ee20000000000 */
[----:B------:R-:W4:Y:S07]  /*00c0*/  LDCU.64 UR10, c[0x0][0x388] ;  /* 0x00007100ff0a77ac */ /* 0x000f2e0008000a00 */
[----:B------:R-:W5:Y:S01]  /*00d0*/  LDC.64 R8, c[0x0][0x398] ;  /* 0x0000e600ff087b82 */ /* 0x000f620000000a00 */
[----:B0-----:R-:W-:-:S04]  /*00e0*/  IADD3 R2, P0, PT, R2, UR8, RZ ;  /* 0x0000000802027c10 */ /* 0x001fc8000ff1e0ff */
[----:B------:R-:W-:-:S05]  /*00f0*/  IADD3.X R3, PT, PT, R3, UR9, RZ, P0, !PT ;  /* 0x0000000903037c10 */ /* 0x000fca00087fe4ff */
[----:B-1----:R0:W4:Y:S01]  /*0100*/  LDG.E R2, desc[UR6][R2.64] ;  /* 0x0000000602027981 */ /* 0x002122000c1e1900 */
[----:B---3--:R-:W-:Y:S01]  /*0110*/  PRMT R5, R5, 0x8880, RZ ;  /* 0x0000888005057816 */ /* 0x008fe200000000ff */
[----:B------:R-:W-:Y:S03]  /*0120*/  BSSY.RECONVERGENT B0, `(.L_x_22) ;  /* 0x000001b000007945 */ /* 0x000fe60003800200 */
[----:B------:R-:W-:Y:S02]  /*0130*/  ISETP.NE.AND P0, PT, R5, RZ, PT ;  /* 0x000000ff0500720c */ /* 0x000fe40003f05270 */
[----:B-----5:R-:W-:-:S04]  /*0140*/  IADD3 R6, P1, PT, R8, -0x1, RZ ;  /* 0xffffffff08067810 */ /* 0x020fc80007f3e0ff */
[----:B------:R-:W-:-:S04]  /*0150*/  IADD3.X R5, PT, PT, R9, -0x1, RZ, P1, !PT ;  /* 0xffffffff09057810 */ /* 0x000fc80000ffe4ff */
[----:B0-----:R-:W-:-:S05]  /*0160*/  SEL R3, R5, RZ, P0 ;  /* 0x000000ff05037207 */ /* 0x001fca0000000000 */
[----:B------:R-:W-:Y:S02]  /*0170*/  IMAD R5, R3, UR4, RZ ;  /* 0x0000000403057c24 */ /* 0x000fe4000f8e02ff */
[----:B----4-:R-:W-:Y:S01]  /*0180*/  VIADD R7, R2, 0xffffffff ;  /* 0xffffffff02077836 */ /* 0x010fe20000000000 */
[----:B------:R-:W-:Y:S01]  /*0190*/  SEL R2, R6, 0x1, P0 ;  /* 0x0000000106027807 */ /* 0x000fe20000000000 */
[----:B------:R-:W-:-:S03]  /*01a0*/  IMAD.MOV.U32 R6, RZ, RZ, RZ ;  /* 0x000000ffff067224 */ /* 0x000fc600078e00ff */
[----:B--2---:R-:W-:Y:S01]  /*01b0*/  ISETP.GE.AND P1, PT, R0, R7, PT ;  /* 0x000000070000720c */ /* 0x004fe20003f26270 */
[----:B------:R-:W-:-:S12]  /*01c0*/  IMAD.WIDE.U32 R2, R2, UR4, RZ ;  /* 0x0000000402027c25 */ /* 0x000fd8000f8e00ff */
[----:B------:R-:W-:Y:S05]  /*01d0*/  @P1 BRA `(.L_x_23) ;  /* 0x00000000003c1947 */ /* 0x000fea0003800000 */
[----:B------:R-:W0:Y:S01]  /*01e0*/  LDC R9, c[0x0][0x360] ;  /* 0x0000d800ff097b82 */ /* 0x000e220000000800 */
[----:B------:R-:W-:Y:S01]  /*01f0*/  HFMA2 R6, -RZ, RZ, 0, 0 ;  /* 0x00000000ff067431 */ /* 0x000fe200000001ff */
[----:B------:R-:W-:Y:S01]  /*0200*/  SEL R11, R4, 0x1, !P0 ;  /* 0x00000001040b7807 */ /* 0x000fe20004000000 */
[----:B------:R-:W-:Y:S02]  /*0210*/  IMAD.IADD R12, R3, 0x1, R5 ;  /* 0x00000001030c7824 */ /* 0x000fe400078e0205 */
[----:B------:R-:W-:-:S07]  /*0220*/  IMAD.MOV.U32 R8, RZ, RZ, R0 ;  /* 0x000000ffff087224 */ /* 0x000fce00078e0000 */
.L_x_24:
[----:B------:R-:W-:-:S05]  /*0230*/  IMAD R5, R8, R11, RZ ;  /* 0x0000000b08057224 */ /* 0x000fca00078e02ff */
[----:B------:R-:W-:-:S04]  /*0240*/  IADD3 R10, P0, PT, R5, R2, RZ ;  /* 0x00000002050a7210 */ /* 0x000fc80007f1e0ff */
[----:B------:R-:W-:Y:S02]  /*0250*/  LEA.HI.X.SX32 R5, R5, R12, 0x1, P0 ;  /* 0x0000000c05057211 */ /* 0x000fe400000f0eff */
[----:B------:R-:W-:-:S04]  /*0260*/  LEA R4, P0, R10, UR10, 0x2 ;  /* 0x0000000a0a047c11 */ /* 0x000fc8000f8010ff */
[----:B------:R-:W-:-:S06]  /*0270*/  LEA.HI.X R5, R10, UR11, R5, 0x2, P0 ;  /* 0x0000000b0a057c11 */ /* 0x000fcc00080f1405 */
[----:B------:R-:W2:Y:S01]  /*0280*/  LDG.E R5, desc[UR6][R4.64] ;  /* 0x0000000604057981 */ /* 0x000ea2000c1e1900 */
[----:B0-----:R-:W-:-:S05]  /*0290*/  IMAD.IADD R8, R9, 0x1, R8 ;  /* 0x0000000109087824 */ /* 0x001fca00078e0208 */
[----:B------:R-:W-:Y:S01]  /*02a0*/  ISETP.GE.AND P0, PT, R8, R7, PT ;  /* 0x000000070800720c */ /* 0x000fe20003f06270 */
[----:B--2---:R-:W-:-:S12]  /*02b0*/  FADD.FTZ R6, R5, R6 ;  /* 0x0000000605067221 */ /* 0x004fd80000010000 */
[----:B------:R-:W-:Y:S05]  /*02c0*/  @!P0 BRA `(.L_x_24) ;  /* 0xfffffffc00d88947 */ /* 0x000fea000383ffff */
.L_x_23:
[----:B------:R-:W-:Y:S05]  /*02d0*/  BSYNC.RECONVERGENT B0 ;  /* 0x0000000000007941 */ /* 0x000fea0003800200 */
.L_x_22:
[----:B------:R-:W0:Y:S02]  /*02e0*/  LDCU UR4, c[0x0][0x360] ;  /* 0x00006c00ff0477ac */ /* 0x000e240008000800 */
[----:B0-----:R-:W-:-:S09]  /*02f0*/  UISETP.GT.U32.AND UP0, UPT, UR4, 0x20, UPT ;  /* 0x000000200400788c */ /* 0x001fd2000bf04070 */
[----:B------:R-:W-:Y:S05]  /*0300*/  BRA.U UP0, `(.L_x_25) ;  /* 0x00000001002c7547 */ /* 0x000fea000b800000 */
[----:B------:R-:W0:Y:S02]  /*0310*/  SHFL.BFLY PT, R3, R6, 0x10, 0x1f ;  /* 0x0e001f0006037f89 */ /* 0x000e2400000e0000 */
        /* <DEDUP_REMOVED lines=10> */
.L_x_25:
[----:B------:R-:W0:Y:S01]  /*03c0*/  SHFL.BFLY PT, R3, R6, 0x10, 0x1f ;  /* 0x0e001f0006037f89 */ /* 0x000e2200000e0000 */
[----:B------:R-:W-:Y:S01]  /*03d0*/  I2FP.F32.U32 R7, R0 ;  /* 0x0000000000077245 */ /* 0x000fe20000201000 */
[----:B0-----:R-:W-:-:S05]  /*03e0*/  FADD.FTZ R3, R3, R6 ;  /* 0x0000000603037221 */ /* 0x001fca0000010000 */
[----:B------:R-:W0:Y:S02]  /*03f0*/  SHFL.BFLY PT, R2, R3, 0x8, 0x1f ;  /* 0x0d001f0003027f89 */ /* 0x000e2400000e0000 */
[----:B0-----:R-:W-:Y:S01]  /*0400*/  FADD.FTZ R4, R3, R2 ;  /* 0x0000000203047221 */ /* 0x001fe20000010000 */
[----:B------:R-:W-:-:S04]  /*0410*/  I2FP.F32.U32 R2, UR4 ;  /* 0x0000000400027c45 */ /* 0x000fc80008201000 */
[----:B------:R-:W0:Y:S01]  /*0420*/  SHFL.BFLY PT, R5, R4, 0x4, 0x1f ;  /* 0x0c801f0004057f89 */ /* 0x000e2200000e0000 */
[----:B------:R-:W-:Y:S01]  /*0430*/  FMUL.FTZ R10, R2, 0.03125 ;  /* 0x3d000000020a7820 */ /* 0x000fe20000410000 */
[----:B------:R-:W-:-:S04]  /*0440*/  LOP3.LUT P0, R2, R0, 0x1f, RZ, 0xc0, !PT ;  /* 0x0000001f00027812 */ /* 0x000fc8000780c0ff */
[----:B------:R-:W-:-:S09]  /*0450*/  FSETP.GT.FTZ.AND P1, PT, R10, R7, PT ;  /* 0x000000070a00720b */ /* 0x000fd20003f34000 */
[----:B------:R-:W1:Y:S04]  /*0460*/  @!P0 S2R R7, SR_CgaCtaId ;  /* 0x0000000000078919 */ /* 0x000e680000008800 */
[----:B------:R-:W2:Y:S01]  /*0470*/  @P1 S2R R9, SR_CgaCtaId ;  /* 0x0000000000091919 */ /* 0x000ea20000008800 */
[----:B------:R-:W-:Y:S01]  /*0480*/  @P1 MOV R6, 0x400 ;  /* 0x0000040000061802 */ /* 0x000fe20000000f00 */
[----:B0-----:R-:W-:Y:S01]  /*0490*/  FADD.FTZ R5, R4, R5 ;  /* 0x0000000504057221 */ /* 0x001fe20000010000 */
[----:B------:R-:W-:-:S04]  /*04a0*/  @!P0 MOV R4, 0x400 ;  /* 0x0000040000048802 */ /* 0x000fc80000000f00 */
[----:B------:R-:W0:Y:S01]  /*04b0*/  SHFL.BFLY PT, R8, R5, 0x2, 0x1f ;  /* 0x0c401f0005087f89 */ /* 0x000e2200000e0000 */
[----:B-1----:R-:W-:-:S04]  /*04c0*/  @!P0 LEA R7, R7, R4, 0x18 ;  /* 0x0000000407078211 */ /* 0x002fc800078ec0ff */
[----:B------:R-:W-:Y:S01]  /*04d0*/  @!P0 LEA.HI R7, R0, R7, RZ, 0x1d ;  /* 0x0000000700078211 */ /* 0x000fe200078fe8ff */
[----:B0-----:R-:W-:Y:S01]  /*04e0*/  FADD.FTZ R8, R5, R8 ;  /* 0x0000000805087221 */ /* 0x001fe20000010000 */
[----:B--2---:R-:W-:-:S04]  /*04f0*/  @P1 LEA R9, R9, R6, 0x18 ;  /* 0x0000000609091211 */ /* 0x004fc800078ec0ff */
[----:B------:R-:W0:Y:S02]  /*0500*/  SHFL.BFLY PT, R3, R8, 0x1, 0x1f ;  /* 0x0c201f0008037f89 */ /* 0x000e2400000e0000 */
[----:B0-----:R-:W-:Y:S01]  /*0510*/  FADD.FTZ R10, R8, R3 ;  /* 0x00000003080a7221 */ /* 0x001fe20000010000 */
[----:B------:R-:W-:Y:S01]  /*0520*/  @P1 LEA R3, R2, R9, 0x2 ;  /* 0x0000000902031211 */ /* 0x000fe200078e10ff */
[----:B------:R-:W-:-:S03]  /*0530*/  IMAD.MOV.U32 R2, RZ, RZ, RZ ;  /* 0x000000ffff027224 */ /* 0x000fc600078e00ff */
        /* <DEDUP_REMOVED lines=13> */
.L_x_26:
[----:B------:R-:W-:-:S13]  /*0610*/  ISETP.NE.AND P0, PT, R0, RZ, PT ;  /* 0x000000ff0000720c */ /* 0x000fda0003f05270 */
[----:B------:R-:W-:Y:S05]  /*0620*/  @P0 EXIT ;  /* 0x000000000000094d */ /* 0x000fea0003800000 */
[----:B------:R-:W0:Y:S02]  /*0630*/  LDCU.64 UR4, c[0x0][0x380] ;  /* 0x00007000ff0477ac */ /* 0x000e240008000a00 */
[----:B0-----:R-:W-:-:S04]  /*0640*/  UIADD3 UR4, UP0, UPT, UR8, UR4, URZ ;  /* 0x0000000408047290 */ /* 0x001fc8000ff1e0ff */
[----:B------:R-:W-:Y:S02]  /*0650*/  UIADD3.X UR5, UPT, UPT, UR9, UR5, URZ, UP0, !UPT ;  /* 0x0000000509057290 */ /* 0x000fe400087fe4ff */
[----:B------:R-:W-:-:S04]  /*0660*/  IMAD.U32 R2, RZ, RZ, UR4 ;  /* 0x00000004ff027e24 */ /* 0x000fc8000f8e00ff */
[----:B------:R-:W-:-:S05]  /*0670*/  MOV R3, UR5 ;  /* 0x0000000500037c02 */ /* 0x000fca0008000f00 */
[----:B------:R-:W-:Y:S01]  /*0680*/  STG.E desc[UR6][R2.64], R7 ;  /* 0x0000000702007986 */ /* 0x000fe2000c101906 */
[----:B------:R-:W-:Y:S05]  /*0690*/  EXIT ;  /* 0x000000000000794d */ /* 0x000fea0003800000 */
.L_x_27:
        /* <DEDUP_REMOVED lines=14> */
.L_x_31:


//--------------------- .text._ZN3cub18CUB_300001_SM_10306detail11EmptyKernelIvEEvv --------------------------
	.section	.text._ZN3cub18CUB_300001_SM_10306detail11EmptyKernelIvEEvv,"ax",@progbits
	.align	128
        .global         _ZN3cub18CUB_300001_SM_10306detail11EmptyKernelIvEEvv
        .type           _ZN3cub18CUB_300001_SM_10306detail11EmptyKernelIvEEvv,@function
        .size           _ZN3cub18CUB_300001_SM_10306detail11EmptyKernelIvEEvv,(.L_x_32 - _ZN3cub18CUB_300001_SM_10306detail11EmptyKernelIvEEvv)
        .other          _ZN3cub18CUB_300001_SM_10306detail11EmptyKernelIvEEvv,@"STO_CUDA_ENTRY STV_DEFAULT"
_ZN3cub18CUB_300001_SM_10306detail11EmptyKernelIvEEvv:
.text._ZN3cub18CUB_300001_SM_10306detail11EmptyKernelIvEEvv:
[----:B------:R-:W-:Y:S01]  /*0000*/  LDC R1, c[0x0][0x37c] ;  /* 0x0000df00ff017b82 */ /* 0x000fe20000000800 */
[----:B------:R-:W-:Y:S05]  /*0010*/  EXIT ;  /* 0x000000000000794d */ /* 0x000fea0003800000 */
.L_x_28:
        /* <DEDUP_REMOVED lines=14> */
.L_x_32:


//--------------------- .nv.global.init           --------------------------
	.section	.nv.global.init,"aw",@progbits
	.align	4
.nv.global.init:
	.type		mrg32k3aM1SubSeq,@object
	.size		mrg32k3aM1SubSeq,(mrg32k3aM2SubSeq - mrg32k3aM1SubSeq)
mrg32k3aM1SubSeq:
        /*0000*/ 	.byte	0x0b, 0xcc, 0xee, 0x04, 0x73, 0x29, 0x8b, 0x6f, 0xf6, 0x53, 0x03, 0xf6, 0x23, 0xf6, 0xea, 0xda
        /* <DEDUP_REMOVED lines=125> */
	.type		mrg32k3aM2SubSeq,@object
	.size		mrg32k3aM2SubSeq,(mrg32k3aM1 - mrg32k3aM2SubSeq)
mrg32k3aM2SubSeq:
        /* <DEDUP_REMOVED lines=126> */
	.type		mrg32k3aM1,@object
	.size		mrg32k3aM1,(mrg32k3aM1Seq - mrg32k3aM1)
mrg32k3aM1:
        /* <DEDUP_REMOVED lines=144> */
	.type		mrg32k3aM1Seq,@object
	.size		mrg32k3aM1Seq,(mrg32k3aM2 - mrg32k3aM1Seq)
mrg32k3aM1Seq:
        /* <DEDUP_REMOVED lines=144> */
	.type		mrg32k3aM2,@object
	.size		mrg32k3aM2,(mrg32k3aM2Seq - mrg32k3aM2)
mrg32k3aM2:
        /* <DEDUP_REMOVED lines=144> */
	.type		mrg32k3aM2Seq,@object
	.size		mrg32k3aM2Seq,(precalc_xorwow_matrix - mrg32k3aM2Seq)
mrg32k3aM2Seq:
        /* <DEDUP_REMOVED lines=144> */
	.type		precalc_xorwow_matrix,@object
	.size		precalc_xorwow_matrix,(precalc_xorwow_offset_matrix - precalc_xorwow_matrix)
precalc_xorwow_matrix:
        /* <DEDUP_REMOVED lines=6400> */
	.type		precalc_xorwow_offset_matrix,@object
	.size		precalc_xorwow_offset_matrix,(.L_1 - precalc_xorwow_offset_matrix)
precalc_xorwow_offset_matrix:
        /* <DEDUP_REMOVED lines=6400> */
.L_1:


//--------------------- .nv.shared._ZN17fastertransformer16log_probs_kernelI6__halfEEvPfPKT_PKiS7_mmmmb --------------------------
	.section	.nv.shared._ZN17fastertransformer16log_probs_kernelI6__halfEEvPfPKT_PKiS7_mmmmb,"aw",@nobits
	.sectionflags	@""
	.align	4
.nv.shared._ZN17fastertransformer16log_probs_kernelI6__halfEEvPfPKT_PKiS7_mmmmb:
	.zero		1284


//--------------------- .nv.shared.reserved.0     --------------------------
	.section	.nv.shared.reserved.0,"aw",@nobits
	.weak		__nv_reservedSMEM_offset_0_alias
	.size		__nv_reservedSMEM_offset_0_alias, 0, 64
	.other		__nv_reservedSMEM_offset_0_alias,@"STO_CUDA_RESERVED_SHARED STV_DEFAULT"
__nv_reservedSMEM_offset_0_alias:
	.zero		0
	.zero		64


//--------------------- .nv.global                --------------------------
	.section	.nv.global,"aw",@nobits
.nv.global:
	.type		_ZN49_INTERNAL_613ef1a2_18_logprob_kernels_cu_5f45e7436thrust24THRUST_300001_SM_1030_NS12placeholders2_5E,@object
	.size		_ZN49_INTERNAL_613ef1a2_18_logprob_kernels_cu_5f45e7436thrust24THRUST_300001_SM_1030_NS12placeholders2_5E,(_ZN49_INTERNAL_613ef1a2_18_logprob_kernels_cu_5f45e7434cuda3std3__45__cpo6cbeginE - _ZN49_INTERNAL_613ef1a2_18_logprob_kernels_cu_5f45e7436thrust24THRUST_300001_SM_1030_NS12placeholders2_5E)
_ZN49_INTERNAL_613ef1a2_18_logprob_kernels_cu_5f45e7436thrust24THRUST_300001_SM_1030_NS12placeholders2_5E:
	.zero		1
	.type		_ZN49_INTERNAL_613ef1a2_18_logprob_kernels_cu_5f45e7434cuda3std3__45__cpo6cbeginE,@object
	.size		_ZN49_INTERNAL_613ef1a2_18_logprob_kernels_cu_5f45e7434cuda3std3__45__cpo6cbeginE,(_ZN49_INTERNAL_613ef1a2_18_logprob_kernels_cu_5f45e7434cuda3std6ranges3__45__cpo6cbeginE - _ZN49_INTERNAL_613ef1a2_18_logprob_kernels_cu_5f45e7434cuda3std3__45__cpo6cbeginE)
_ZN49_INTERNAL_613ef1a2_18_logprob_kernels_cu_5f45e7434cuda3std3__45__cpo6cbeginE:
	.zero		1
	.type		_ZN49_INTERNAL_613ef1a2_18_logprob_kernels_cu_5f45e7434cuda3std6ranges3__45__cpo6cbeginE,@object
	.size		_ZN49_INTERNAL_613ef1a2_18_logprob_kernels_cu_5f45e7434cuda3std6ranges3__45__cpo6cbeginE,(_ZN49_INTERNAL_613ef1a2_18_logprob_kernels_cu_5f45e7434cuda3std3__48in_placeE - _ZN49_INTERNAL_613ef1a2_18_logprob_kernels_cu_5f45e7434cuda3std6ranges3__45__cpo6cbeginE)
_ZN49_INTERNAL_613ef1a2_18_logprob_kernels_cu_5f45e7434cuda3std6ranges3__45__cpo6cbeginE:
	.zero		1
	.type		_ZN49_INTERNAL_613ef1a2_18_logprob_kernels_cu_5f45e7434cuda3std3__48in_placeE,@object
	.size		_ZN49_INTERNAL_613ef1a2_18_logprob_kernels_cu_5f45e7434cuda3std3__48in_placeE,(_ZN49_INTERNAL_613ef1a2_18_logprob_kernels_cu_5f45e7434cuda3std6ranges3__45__cpo4sizeE - _ZN49_INTERNAL_613ef1a2_18_logprob_kernels_cu_5f45e7434cuda3std3__48in_placeE)
_ZN49_INTERNAL_613ef1a2_18_logprob_kernels_cu_5f45e7434cuda3std3__48in_placeE:
	.zero		1
	.type		_ZN49_INTERNAL_613ef1a2_18_logprob_kernels_cu_5f45e7434cuda3std6ranges3__45__cpo4sizeE,@object
	.size		_ZN49_INTERNAL_613ef1a2_18_logprob_kernels_cu_5f45e7434cuda3std6ranges3__45__cpo4sizeE,(_ZN49_INTERNAL_613ef1a2_18_logprob_kernels_cu_5f45e7436thrust24THRUST_300001_SM_1030_NS12placeholders2_9E - _ZN49_INTERNAL_613ef1a2_18_logprob_kernels_cu_5f45e7434cuda3std6ranges3__45__cpo4sizeE)
_ZN49_INTERNAL_613ef1a2_18_logprob_kernels_cu_5f45e7434cuda3std6ranges3__45__cpo4sizeE:
	.zero		1
	.type		_ZN49_INTERNAL_613ef1a2_18_logprob_kernels_cu_5f45e7436thrust24THRUST_300001_SM_1030_NS12placeholders2_9E,@object
	.size		_ZN49_INTERNAL_613ef1a2_18_logprob_kernels_cu_5f45e7436thrust24THRUST_300001_SM_1030_NS12placeholders2_9E,(_ZN49_INTERNAL_613ef1a2_18_logprob_kernels_cu_5f45e7434cuda3std3__45__cpo7crbeginE - _ZN49_INTERNAL_613ef1a2_18_logprob_kernels_cu_5f45e7436thrust24THRUST_300001_SM_1030_NS12placeholders2_9E)
_ZN49_INTERNAL_613ef1a2_18_logprob_kernels_cu_5f45e7436thrust24THRUST_300001_SM_1030_NS12placeholders2_9E:
	.zero		1
	.type		_ZN49_INTERNAL_613ef1a2_18_logprob_kernels_cu_5f45e7434cuda3std3__45__cpo7crbeginE,@object
	.size		_ZN49_INTERNAL_613ef1a2_18_logprob_kernels_cu_5f45e7434cuda3std3__45__cpo7crbeginE,(_ZN49_INTERNAL_613ef1a2_18_logprob_kernels_cu_5f45e7434cuda3std6ranges3__45__cpo4nextE - _ZN49_INTERNAL_613ef1a2_18_logprob_kernels_cu_5f45e7434cuda3std3__45__cpo7crbeginE)
_ZN49_INTERNAL_613ef1a2_18_logprob_kernels_cu_5f45e7434cuda3std3__45__cpo7crbeginE:
	.zero		1
	.type		_ZN49_INTERNAL_613ef1a2_18_logprob_kernels_cu_5f45e7434cuda3std6ranges3__45__cpo4nextE,@object
	.size		_ZN49_INTERNAL_613ef1a2_18_logprob_kernels_cu_5f45e7434cuda3std6ranges3__45__cpo4nextE,(_ZN49_INTERNAL_613ef1a2_18_logprob_kernels_cu_5f45e7434cuda3std6ranges3__45__cpo4swapE - _ZN49_INTERNAL_613ef1a2_18_logprob_kernels_cu_5f45e7434cuda3std6ranges3__45__cpo4nextE)
_ZN49_INTERNAL_613ef1a2_18_logprob_kernels_cu_5f45e7434cuda3std6ranges3__45__cpo4nextE:
	.zero		1
	.type		_ZN49_INTERNAL_613ef1a2_18_logprob_kernels_cu_5f45e7434cuda3std6ranges3__45__cpo4swapE,@object
	.size		_ZN49_INTERNAL_613ef1a2_18_logprob_kernels_cu_5f45e7434cuda3std6ranges3__45__cpo4swapE,(_ZN49_INTERNAL_613ef1a2_18_logprob_kernels_cu_5f45e7436thrust24THRUST_300001_SM_1030_NS12placeholders2_1E - _ZN49_INTERNAL_613ef1a2_18_logprob_kernels_cu_5f45e7434cuda3std6ranges3__45__cpo4swapE)
_ZN49_INTERNAL_613ef1a2_18_logprob_kernels_cu_5f45e7434cuda3std6ranges3__45__cpo4swapE:
	.zero		1
	.type		_ZN49_INTERNAL_613ef1a2_18_logprob_kernels_cu_5f45e7436thrust24THRUST_300001_SM_1030_NS12placeholders2_1E,@object
	.size		_ZN49_INTERNAL_613ef1a2_18_logprob_kernels_cu_5f45e7436thrust24THRUST_300001_SM_1030_NS12placeholders2_1E,(_ZN49_INTERNAL_613ef1a2_18_logprob_kernels_cu_5f45e7436thrust24THRUST_300001_SM_1030_NS12placeholders2_3E - _ZN49_INTERNAL_613ef1a2_18_logprob_kernels_cu_5f45e7436thrust24THRUST_300001_SM_1030_NS12placeholders2_1E)
_ZN49_INTERNAL_613ef1a2_18_logprob_kernels_cu_5f45e7436thrust24THRUST_300001_SM_1030_NS12placeholders2_1E:
	.zero		1
	.type		_ZN49_INTERNAL_613ef1a2_18_logprob_kernels_cu_5f45e7436thrust24THRUST_300001_SM_1030_NS12placeholders2_3E,@object
	.size		_ZN49_INTERNAL_613ef1a2_18_logprob_kernels_cu_5f45e7436thrust24THRUST_300001_SM_1030_NS12placeholders2_3E,(_ZN49_INTERNAL_613ef1a2_18_logprob_kernels_cu_5f45e7434cuda3std3__45__cpo5beginE - _ZN49_INTERNAL_613ef1a2_18_logprob_kernels_cu_5f45e7436thrust24THRUST_300001_SM_1030_NS12placeholders2_3E)
_ZN49_INTERNAL_613ef1a2_18_logprob_kernels_cu_5f45e7436thrust24THRUST_300001_SM_1030_NS12placeholders2_3E:
	.zero		1
	.type		_ZN49_INTERNAL_613ef1a2_18_logprob_kernels_cu_5f45e7434cuda3std3__45__cpo5beginE,@object
	.size		_ZN49_INTERNAL_613ef1a2_18_logprob_kernels_cu_5f45e7434cuda3std3__45__cpo5beginE,(_ZN49_INTERNAL_613ef1a2_18_logprob_kernels_cu_5f45e7434cuda3std6ranges3__45__cpo5beginE - _ZN49_INTERNAL_613ef1a2_18_logprob_kernels_cu_5f45e7434cuda3std3__45__cpo5beginE)
_ZN49_INTERNAL_613ef1a2_18_logprob_kernels_cu_5f45e7434cuda3std3__45__cpo5beginE:
	.zero		1
	.type		_ZN49_INTERNAL_613ef1a2_18_logprob_kernels_cu_5f45e7434cuda3std6ranges3__45__cpo5beginE,@object
	.size		_ZN49_INTERNAL_613ef1a2_18_logprob_kernels_cu_5f45e7434cuda3std6ranges3__45__cpo5beginE,(_ZN49_INTERNAL_613ef1a2_18_logprob_kernels_cu_5f45e7434cuda3std3__451_GLOBAL__N__613ef1a2_18_logprob_kernels_cu_5f45e7436ignoreE - _ZN49_INTERNAL_613ef1a2_18_logprob_kernels_cu_5f45e7434cuda3std6ranges3__45__cpo5beginE)
_ZN49_INTERNAL_613ef1a2_18_logprob_kernels_cu_5f45e7434cuda3std6ranges3__45__cpo5beginE:
	.zero		1
	.type		_ZN49_INTERNAL_613ef1a2_18_logprob_kernels_cu_5f45e7434cuda3std3__451_GLOBAL__N__613ef1a2_18_logprob_kernels_cu_5f45e7436ignoreE,@object
	.size		_ZN49_INTERNAL_613ef1a2_18_logprob_kernels_cu_5f45e7434cuda3std3__451_GLOBAL__N__613ef1a2_18_logprob_kernels_cu_5f45e7436ignoreE,(_ZN49_INTERNAL_613ef1a2_18_logprob_kernels_cu_5f45e7434cuda3std6ranges3__45__cpo4dataE - _ZN49_INTERNAL_613ef1a2_18_logprob_kernels_cu_5f45e7434cuda3std3__451_GLOBAL__N__613ef1a2_18_logprob_kernels_cu_5f45e7436ignoreE)
_ZN49_INTERNAL_613ef1a2_18_logprob_kernels_cu_5f45e7434cuda3std3__451_GLOBAL__N__613ef1a2_18_logprob_kernels_cu_5f45e7436ignoreE:
	.zero		1
	.type		_ZN49_INTERNAL_613ef1a2_18_logprob_kernels_cu_5f45e7434cuda3std6ranges3__45__cpo4dataE,@object
	.size		_ZN49_INTERNAL_613ef1a2_18_logprob_kernels_cu_5f45e7434cuda3std6ranges3__45__cpo4dataE,(_ZN49_INTERNAL_613ef1a2_18_logprob_kernels_cu_5f45e7436thrust24THRUST_300001_SM_1030_NS12placeholders2_7E - _ZN49_INTERNAL_613ef1a2_18_logprob_kernels_cu_5f45e7434cuda3std6ranges3__45__cpo4dataE)
_ZN49_INTERNAL_613ef1a2_18_logprob_kernels_cu_5f45e7434cuda3std6ranges3__45__cpo4dataE:
	.zero		1
	.type		_ZN49_INTERNAL_613ef1a2_18_logprob_kernels_cu_5f45e7436thrust24THRUST_300001_SM_1030_NS12placeholders2_7E,@object
	.size		_ZN49_INTERNAL_613ef1a2_18_logprob_kernels_cu_5f45e7436thrust24THRUST_300001_SM_1030_NS12placeholders2_7E,(_ZN49_INTERNAL_613ef1a2_18_logprob_kernels_cu_5f45e7434cuda3std3__45__cpo6rbeginE - _ZN49_INTERNAL_613ef1a2_18_logprob_kernels_cu_5f45e7436thrust24THRUST_300001_SM_1030_NS12placeholders2_7E)
_ZN49_INTERNAL_613ef1a2_18_logprob_kernels_cu_5f45e7436thrust24THRUST_300001_SM_1030_NS12placeholders2_7E:
	.zero		1
	.type		_ZN49_INTERNAL_613ef1a2_18_logprob_kernels_cu_5f45e7434cuda3std3__45__cpo6rbeginE,@object
	.size		_ZN49_INTERNAL_613ef1a2_18_logprob_kernels_cu_5f45e7434cuda3std3__45__cpo6rbeginE,(_ZN49_INTERNAL_613ef1a2_18_logprob_kernels_cu_5f45e7434cuda3std6ranges3__45__cpo7advanceE - _ZN49_INTERNAL_613ef1a2_18_logprob_kernels_cu_5f45e7434cuda3std3__45__cpo6rbeginE)
_ZN49_INTERNAL_613ef1a2_18_logprob_kernels_cu_5f45e7434cuda3std3__45__cpo6rbeginE:
	.zero		1
	.type		_ZN49_INTERNAL_613ef1a2_18_logprob_kernels_cu_5f45e7434cuda3std6ranges3__45__cpo7advanceE,@object
	.size		_ZN49_INTERNAL_613ef1a2_18_logprob_kernels_cu_5f45e7434cuda3std6ranges3__45__cpo7advanceE,(_ZN49_INTERNAL_613ef1a2_18_logprob_kernels_cu_5f45e7434cuda3std3__47nulloptE - _ZN49_INTERNAL_613ef1a2_18_logprob_kernels_cu_5f45e7434cuda3std6ranges3__45__cpo7advanceE)
_ZN49_INTERNAL_613ef1a2_18_logprob_kernels_cu_5f45e7434cuda3std6ranges3__45__cpo7advanceE:
	.zero		1
	.type		_ZN49_INTERNAL_613ef1a2_18_logprob_kernels_cu_5f45e7434cuda3std3__47nulloptE,@object
	.size		_ZN49_INTERNAL_613ef1a2_18_logprob_kernels_cu_5f45e7434cuda3std3__47nulloptE,(_ZN49_INTERNAL_613ef1a2_18_logprob_kernels_cu_5f45e7434cuda3std6ranges3__45__cpo8distanceE - _ZN49_INTERNAL_613ef1a2_18_logprob_kernels_cu_5f45e7434cuda3std3__47nulloptE)
_ZN49_INTERNAL_613ef1a2_18_logprob_kernels_cu_5f45e7434cuda3std3__47nulloptE:
	.zero		1
	.type		_ZN49_INTERNAL_613ef1a2_18_logprob_kernels_cu_5f45e7434cuda3std6ranges3__45__cpo8distanceE,@object
	.size		_ZN49_INTERNAL_613ef1a2_18_logprob_kernels_cu_5f45e7434cuda3std6ranges3__45__cpo8distanceE,(_ZN49_INTERNAL_613ef1a2_18_logprob_kernels_cu_5f45e7436thrust24THRUST_300001_SM_1030_NS12placeholders2_6E - _ZN49_INTERNAL_613ef1a2_18_logprob_kernels_cu_5f45e7434cuda3std6ranges3__45__cpo8distanceE)
_ZN49_INTERNAL_613ef1a2_18_logprob_kernels_cu_5f45e7434cuda3std6ranges3__45__cpo8distanceE:
	.zero		1
	.type		_ZN49_INTERNAL_613ef1a2_18_logprob_kernels_cu_5f45e7436thrust24THRUST_300001_SM_1030_NS12placeholders2_6E,@object
	.size		_ZN49_INTERNAL_613ef1a2_18_logprob_kernels_cu_5f45e7436thrust24THRUST_300001_SM_1030_NS12placeholders2_6E,(_ZN49_INTERNAL_613ef1a2_18_logprob_kernels_cu_5f45e7434cuda3std3__45__cpo4cendE - _ZN49_INTERNAL_613ef1a2_18_logprob_kernels_cu_5f45e7436thrust24THRUST_300001_SM_1030_NS12placeholders2_6E)
_ZN49_INTERNAL_613ef1a2_18_logprob_kernels_cu_5f45e7436thrust24THRUST_300001_SM_1030_NS12placeholders2_6E:
	.zero		1
	.type		_ZN49_INTERNAL_613ef1a2_18_logprob_kernels_cu_5f45e7434cuda3std3__45__cpo4cendE,@object
	.size		_ZN49_INTERNAL_613ef1a2_18_logprob_kernels_cu_5f45e7434cuda3std3__45__cpo4cendE,(_ZN49_INTERNAL_613ef1a2_18_logprob_kernels_cu_5f45e7434cuda3std6ranges3__45__cpo4cendE - _ZN49_INTERNAL_613ef1a2_18_logprob_kernels_cu_5f45e7434cuda3std3__45__cpo4cendE)
_ZN49_INTERNAL_613ef1a2_18_logprob_kernels_cu_5f45e7434cuda3std3__45__cpo4cendE:
	.zero		1
	.type		_ZN49_INTERNAL_613ef1a2_18_logprob_kernels_cu_5f45e7434cuda3std6ranges3__45__cpo4cendE,@object
	.size		_ZN49_INTERNAL_613ef1a2_18_logprob_kernels_cu_5f45e7434cuda3std6ranges3__45__cpo4cendE,(_ZN49_INTERNAL_613ef1a2_18_logprob_kernels_cu_5f45e7434cuda3std3__420unreachable_sentinelE - _ZN49_INTERNAL_613ef1a2_18_logprob_kernels_cu_5f45e7434cuda3std6ranges3__45__cpo4cendE)
_ZN49_INTERNAL_613ef1a2_18_logprob_kernels_cu_5f45e7434cuda3std6ranges3__45__cpo4cendE:
	.zero		1
	.type		_ZN49_INTERNAL_613ef1a2_18_logprob_kernels_cu_5f45e7434cuda3std3__420unreachable_sentinelE,@object
	.size		_ZN49_INTERNAL_613ef1a2_18_logprob_kernels_cu_5f45e7434cuda3std3__420unreachable_sentinelE,(_ZN49_INTERNAL_613ef1a2_18_logprob_kernels_cu_5f45e7434cuda3std6ranges3__45__cpo5ssizeE - _ZN49_INTERNAL_613ef1a2_18_logprob_kernels_cu_5f45e7434cuda3std3__420unreachable_sentinelE)
_ZN49_INTERNAL_613ef1a2_18_logprob_kernels_cu_5f45e7434cuda3std3__420unreachable_sentinelE:
	.zero		1
	.type		_ZN49_INTERNAL_613ef1a2_18_logprob_kernels_cu_5f45e7434cuda3std6ranges3__45__cpo5ssizeE,@object
	.size		_ZN49_INTERNAL_613ef1a2_18_logprob_kernels_cu_5f45e7434cuda3std6ranges3__45__cpo5ssizeE,(_ZN49_INTERNAL_613ef1a2_18_logprob_kernels_cu_5f45e7436thrust24THRUST_300001_SM_1030_NS12placeholders3_10E - _ZN49_INTERNAL_613ef1a2_18_logprob_kernels_cu_5f45e7434cuda3std6ranges3__45__cpo5ssizeE)
_ZN49_INTERNAL_613ef1a2_18_logprob_kernels_cu_5f45e7434cuda3std6ranges3__45__cpo5ssizeE:
	.zero		1
	.type		_ZN49_INTERNAL_613ef1a2_18_logprob_kernels_cu_5f45e7436thrust24THRUST_300001_SM_1030_NS12placeholders3_10E,@object
	.size		_ZN49_INTERNAL_613ef1a2_18_logprob_kernels_cu_5f45e7436thrust24THRUST_300001_SM_1030_NS12placeholders3_10E,(_ZN49_INTERNAL_613ef1a2_18_logprob_kernels_cu_5f45e7434cuda3std3__45__cpo5crendE - _ZN49_INTERNAL_613ef1a2_18_logprob_kernels_cu_5f45e7436thrust24THRUST_300001_SM_1030_NS12placeholders3_10E)
_ZN49_INTERNAL_613ef1a2_18_logprob_kernels_cu_5f45e7436thrust24THRUST_300001_SM_1030_NS12placeholders3_10E:
	.zero		1
	.type		_ZN49_INTERNAL_613ef1a2_18_logprob_kernels_cu_5f45e7434cuda3std3__45__cpo5crendE,@object
	.size		_ZN49_INTERNAL_613ef1a2_18_logprob_kernels_cu_5f45e7434cuda3std3__45__cpo5crendE,(_ZN49_INTERNAL_613ef1a2_18_logprob_kernels_cu_5f45e7434cuda3std6ranges3__45__cpo4prevE - _ZN49_INTERNAL_613ef1a2_18_logprob_kernels_cu_5f45e7434cuda3std3__45__cpo5crendE)
_ZN49_INTERNAL_613ef1a2_18_logprob_kernels_cu_5f45e7434cuda3std3__45__cpo5crendE:
	.zero		1
	.type		_ZN49_INTERNAL_613ef1a2_18_logprob_kernels_cu_5f45e7434cuda3std6ranges3__45__cpo4prevE,@object
	.size		_ZN49_INTERNAL_613ef1a2_18_logprob_kernels_cu_5f45e7434cuda3std6ranges3__45__cpo4prevE,(_ZN49_INTERNAL_613ef1a2_18_logprob_kernels_cu_5f45e7434cuda3std6ranges3__45__cpo9iter_moveE - _ZN49_INTERNAL_613ef1a2_18_logprob_kernels_cu_5f45e7434cuda3std6ranges3__45__cpo4prevE)
_ZN49_INTERNAL_613ef1a2_18_logprob_kernels_cu_5f45e7434cuda3std6ranges3__45__cpo4prevE:
	.zero		1
	.type		_ZN49_INTERNAL_613ef1a2_18_logprob_kernels_cu_5f45e7434cuda3std6ranges3__45__cpo9iter_moveE,@object
	.size		_ZN49_INTERNAL_613ef1a2_18_logprob_kernels_cu_5f45e7434cuda3std6ranges3__45__cpo9iter_moveE,(_ZN49_INTERNAL_613ef1a2_18_logprob_kernels_cu_5f45e7436thrust24THRUST_300001_SM_1030_NS12placeholders2_2E - _ZN49_INTERNAL_613ef1a2_18_logprob_kernels_cu_5f45e7434cuda3std6ranges3__45__cpo9iter_moveE)
_ZN49_INTERNAL_613ef1a2_18_logprob_kernels_cu_5f45e7434cuda3std6ranges3__45__cpo9iter_moveE:
	.zero		1
	.type		_ZN49_INTERNAL_613ef1a2_18_logprob_kernels_cu_5f45e7436thrust24THRUST_300001_SM_1030_NS12placeholders2_2E,@object
	.size		_ZN49_INTERNAL_613ef1a2_18_logprob_kernels_cu_5f45e7436thrust24THRUST_300001_SM_1030_NS12placeholders2_2E,(_ZN49_INTERNAL_613ef1a2_18_logprob_kernels_cu_5f45e7436thrust24THRUST_300001_SM_1030_NS12placeholders2_4E - _ZN49_INTERNAL_613ef1a2_18_logprob_kernels_cu_5f45e7436thrust24THRUST_300001_SM_1030_NS12placeholders2_2E)
_ZN49_INTERNAL_613ef1a2_18_logprob_kernels_cu_5f45e7436thrust24THRUST_300001_SM_1030_NS12placeholders2_2E:
	.zero		1
	.type		_ZN49_INTERNAL_613ef1a2_18_logprob_kernels_cu_5f45e7436thrust24THRUST_300001_SM_1030_NS12placeholders2_4E,@object
	.size		_ZN49_INTERNAL_613ef1a2_18_logprob_kernels_cu_5f45e7436thrust24THRUST_300001_SM_1030_NS12placeholders2_4E,(_ZN49_INTERNAL_613ef1a2_18_logprob_kernels_cu_5f45e7434cuda3std3__45__cpo3endE - _ZN49_INTERNAL_613ef1a2_18_logprob_kernels_cu_5f45e7436thrust24THRUST_300001_SM_1030_NS12placeholders2_4E)
_ZN49_INTERNAL_613ef1a2_18_logprob_kernels_cu_5f45e7436thrust24THRUST_300001_SM_1030_NS12placeholders2_4E:
	.zero		1
	.type		_ZN49_INTERNAL_613ef1a2_18_logprob_kernels_cu_5f45e7434cuda3std3__45__cpo3endE,@object
	.size		_ZN49_INTERNAL_613ef1a2_18_logprob_kernels_cu_5f45e7434cuda3std3__45__cpo3endE,(_ZN49_INTERNAL_613ef1a2_18_logprob_kernels_cu_5f45e7434cuda3std6ranges3__45__cpo3endE - _ZN49_INTERNAL_613ef1a2_18_logprob_kernels_cu_5f45e7434cuda3std3__45__cpo3endE)
_ZN49_INTERNAL_613ef1a2_18_logprob_kernels_cu_5f45e7434cuda3std3__45__cpo3endE:
	.zero		1
	.type		_ZN49_INTERNAL_613ef1a2_18_logprob_kernels_cu_5f45e7434cuda3std6ranges3__45__cpo3endE,@object
	.size		_ZN49_INTERNAL_613ef1a2_18_logprob_kernels_cu_5f45e7434cuda3std6ranges3__45__cpo3endE,(_ZN49_INTERNAL_613ef1a2_18_logprob_kernels_cu_5f45e7434cuda3std3__419piecewise_constructE - _ZN49_INTERNAL_613ef1a2_18_logprob_kernels_cu_5f45e7434cuda3std6ranges3__45__cpo3endE)
_ZN49_INTERNAL_613ef1a2_18_logprob_kernels_cu_5f45e7434cuda3std6ranges3__45__cpo3endE:
	.zero		1
	.type		_ZN49_INTERNAL_613ef1a2_18_logprob_kernels_cu_5f45e7434cuda3std3__419piecewise_constructE,@object
	.size		_ZN49_INTERNAL_613ef1a2_18_logprob_kernels_cu_5f45e7434cuda3std3__419piecewise_constructE,(_ZN49_INTERNAL_613ef1a2_18_logprob_kernels_cu_5f45e7434cuda3std6ranges3__45__cpo5cdataE - _ZN49_INTERNAL_613ef1a2_18_logprob_kernels_cu_5f45e7434cuda3std3__419piecewise_constructE)
_ZN49_INTERNAL_613ef1a2_18_logprob_kernels_cu_5f45e7434cuda3std3__419piecewise_constructE:
	.zero		1
	.type		_ZN49_INTERNAL_613ef1a2_18_logprob_kernels_cu_5f45e7434cuda3std6ranges3__45__cpo5cdataE,@object
	.size		_ZN49_INTERNAL_613ef1a2_18_logprob_kernels_cu_5f45e7434cuda3std6ranges3__45__cpo5cdataE,(_ZN49_INTERNAL_613ef1a2_18_logprob_kernels_cu_5f45e7436thrust24THRUST_300001_SM_1030_NS12placeholders2_8E - _ZN49_INTERNAL_613ef1a2_18_logprob_kernels_cu_5f45e7434cuda3std6ranges3__45__cpo5cdataE)
_ZN49_INTERNAL_613ef1a2_18_logprob_kernels_cu_5f45e7434cuda3std6ranges3__45__cpo5cdataE:
	.zero		1
	.type		_ZN49_INTERNAL_613ef1a2_18_logprob_kernels_cu_5f45e7436thrust24THRUST_300001_SM_1030_NS12placeholders2_8E,@object
	.size		_ZN49_INTERNAL_613ef1a2_18_logprob_kernels_cu_5f45e7436thrust24THRUST_300001_SM_1030_NS12placeholders2_8E,(_ZN49_INTERNAL_613ef1a2_18_logprob_kernels_cu_5f45e7434cuda3std3__45__cpo4rendE - _ZN49_INTERNAL_613ef1a2_18_logprob_kernels_cu_5f45e7436thrust24THRUST_300001_SM_1030_NS12placeholders2_8E)
_ZN49_INTERNAL_613ef1a2_18_logprob_kernels_cu_5f45e7436thrust24THRUST_300001_SM_1030_NS12placeholders2_8E:
	.zero		1
	.type		_ZN49_INTERNAL_613ef1a2_18_logprob_kernels_cu_5f45e7434cuda3std3__45__cpo4rendE,@object
	.size		_ZN49_INTERNAL_613ef1a2_18_logprob_kernels_cu_5f45e7434cuda3std3__45__cpo4rendE,(_ZN49_INTERNAL_613ef1a2_18_logprob_kernels_cu_5f45e7434cuda3std6ranges3__45__cpo9iter_swapE - _ZN49_INTERNAL_613ef1a2_18_logprob_kernels_cu_5f45e7434cuda3std3__45__cpo4rendE)
_ZN49_INTERNAL_613ef1a2_18_logprob_kernels_cu_5f45e7434cuda3std3__45__cpo4rendE:
	.zero		1
	.type		_ZN49_INTERNAL_613ef1a2_18_logprob_kernels_cu_5f45e7434cuda3std6ranges3__45__cpo9iter_swapE,@object
	.size		_ZN49_INTERNAL_613ef1a2_18_logprob_kernels_cu_5f45e7434cuda3std6ranges3__45__cpo9iter_swapE,(_ZN49_INTERNAL_613ef1a2_18_logprob_kernels_cu_5f45e7434cuda3std3__48unexpectE - _ZN49_INTERNAL_613ef1a2_18_logprob_kernels_cu_5f45e7434cuda3std6ranges3__45__cpo9iter_swapE)
_ZN49_INTERNAL_613ef1a2_18_logprob_kernels_cu_5f45e7434cuda3std6ranges3__45__cpo9iter_swapE:
	.zero		1
	.type		_ZN49_INTERNAL_613ef1a2_18_logprob_kernels_cu_5f45e7434cuda3std3__48unexpectE,@object
	.size		_ZN49_INTERNAL_613ef1a2_18_logprob_kernels_cu_5f45e7434cuda3std3__48unexpectE,(_ZN49_INTERNAL_613ef1a2_18_logprob_kernels_cu_5f45e7436thrust24THRUST_300001_SM_1030_NS6system6detail10sequential3seqE - _ZN49_INTERNAL_613ef1a2_18_logprob_kernels_cu_5f45e7434cuda3std3__48unexpectE)
_ZN49_INTERNAL_613ef1a2_18_logprob_kernels_cu_5f45e7434cuda3std3__48unexpectE:
	.zero		1
	.type		_ZN49_INTERNAL_613ef1a2_18_logprob_kernels_cu_5f45e7436thrust24THRUST_300001_SM_1030_NS6system6detail10sequential3seqE,@object
	.size		_ZN49_INTERNAL_613ef1a2_18_logprob_kernels_cu_5f45e7436thrust24THRUST_300001_SM_1030_NS6system6detail10sequential3seqE,(.L_38 - _ZN49_INTERNAL_613ef1a2_18_logprob_kernels_cu_5f45e7436thrust24THRUST_300001_SM_1030_NS6system6detail10sequential3seqE)
_ZN49_INTERNAL_613ef1a2_18_logprob_kernels_cu_5f45e7436thrust24THRUST_300001_SM_1030_NS6system6detail10sequential3seqE:
	.zero		1
.L_38:


//--------------------- .nv.shared._ZN17fastertransformer16log_probs_kernelIfEEvPfPKT_PKiS6_mmmmb --------------------------
	.section	.nv.shared._ZN17fastertransformer16log_probs_kernelIfEEvPfPKT_PKiS6_mmmmb,"aw",@nobits
	.sectionflags	@""
	.align	4
.nv.shared._ZN17fastertransformer16log_probs_kernelIfEEvPfPKT_PKiS6_mmmmb:
	.zero		1284


//--------------------- .nv.shared._ZN17fastertransformer20accumulate_log_probsEPfPKfPKimmb --------------------------
	.section	.nv.shared._ZN17fastertransformer20accumulate_log_probsEPfPKfPKimmb,"aw",@nobits
	.sectionflags	@""
	.align	4
.nv.shared._ZN17fastertransformer20accumulate_log_probsEPfPKfPKimmb:
	.zero		1152


//--------------------- .nv.constant0._ZN17fastertransformer16log_probs_kernelI6__halfEEvPfPKT_PKiS7_mmmmb --------------------------
	.section	.nv.constant0._ZN17fastertransformer16log_probs_kernelI6__halfEEvPfPKT_PKiS7_mmmmb,"a",@progbits
	.sectionflags	@""
	.align	4
.nv.constant0._ZN17fastertransformer16log_probs_kernelI6__halfEEvPfPKT_PKiS7_mmmmb:
	.zero		961


//--------------------- .nv.constant0._ZN17fastertransformer16log_probs_kernelIfEEvPfPKT_PKiS6_mmmmb --------------------------
	.section	.nv.constant0._ZN17fastertransformer16log_probs_kernelIfEEvPfPKT_PKiS6_mmmmb,"a",@progbits
	.sectionflags	@""
	.align	4
.nv.constant0._ZN17fastertransformer16log_probs_kernelIfEEvPfPKT_PKiS6_mmmmb:
	.zero		961


//--------------------- .nv.constant0._ZN17fastertransformer20accumulate_log_probsEPfPKfPKimmb --------------------------
	.section	.nv.constant0._ZN17fastertransformer20accumulate_log_probsEPfPKfPKimmb,"a",@progbits
	.sectionflags	@""
	.align	4
.nv.constant0._ZN17fastertransformer20accumulate_log_probsEPfPKfPKimmb:
	.zero		937


//--------------------- .nv.constant0._ZN3cub18CUB_300001_SM_10306detail11EmptyKernelIvEEvv --------------------------
	.section	.nv.constant0._ZN3cub18CUB_300001_SM_10306detail11EmptyKernelIvEEvv,"a",@progbits
	.sectionflags	@""
	.align	4
.nv.constant0._ZN3cub18CUB_300001_SM_10306detail11EmptyKernelIvEEvv:
	.zero		896


//--------------------- SYMBOLS --------------------------

	.type		.nv.reservedSmem.offset0,@object
	.size		.nv.reservedSmem.offset0,0x4
	.type		.nv.reservedSmem.cap,@object
	.size		.nv.reservedSmem.cap,0x4
